// auto-generated by cutlass_sweep.gemm — config: {"arch": "sm_100", "cluster_m": 2, "cluster_n": 1, "dtype": "e4m3", "stages": 4, "tile_k": 64, "tile_m": 256, "tile_n": 256}
#include "cutlass/cutlass.h"
#include "cutlass/gemm/collective/collective_builder.hpp"
#include "cutlass/gemm/device/gemm_universal_adapter.h"
#include "cutlass/gemm/kernel/gemm_universal.hpp"
#include "cutlass/epilogue/collective/collective_builder.hpp"

using ElemA = cutlass::float_e4m3_t;
using ElemB = cutlass::float_e4m3_t;
using ElemCD = cutlass::float_e4m3_t;
using Acc  = float;
using TileShape    = cute::Shape<cute::_256, cute::_256, cute::_64>;
using ClusterShape = cute::Shape<cute::_2, cute::_1, cute::_1>;

using CollectiveEpilogue = typename cutlass::epilogue::collective::CollectiveBuilder<
    cutlass::arch::Sm100, cutlass::arch::OpClassTensorOp,
    TileShape, ClusterShape,
    cutlass::epilogue::collective::EpilogueTileAuto,
    Acc, Acc,
    ElemCD, cutlass::layout::RowMajor, 128 / cutlass::sizeof_bits<ElemCD>::value,
    ElemCD, cutlass::layout::RowMajor, 128 / cutlass::sizeof_bits<ElemCD>::value,
    cutlass::epilogue::collective::EpilogueScheduleAuto
  >::CollectiveOp;

using CollectiveMainloop = typename cutlass::gemm::collective::CollectiveBuilder<
    cutlass::arch::Sm100, cutlass::arch::OpClassTensorOp,
    ElemA, cutlass::layout::RowMajor, 128 / cutlass::sizeof_bits<ElemA>::value,
    ElemB, cutlass::layout::ColumnMajor, 128 / cutlass::sizeof_bits<ElemB>::value,
    Acc,
    TileShape, ClusterShape,
    cutlass::gemm::collective::StageCount<4>,
    cutlass::gemm::collective::KernelScheduleAuto
  >::CollectiveOp;

using GemmKernel = cutlass::gemm::kernel::GemmUniversal<
    cute::Shape<int,int,int,int>,
    CollectiveMainloop,
    CollectiveEpilogue
>;
using Gemm = cutlass::gemm::device::GemmUniversalAdapter<GemmKernel>;

// Force the device kernel symbol into the cubin without needing a host main.
auto* _anchor = &cutlass::device_kernel<GemmKernel>;


// ===== COMPILED SASS (sm_100a) =====

	.target	sm_100a

	.elftype	@"ET_EXEC"


//--------------------- .note.nv.tkinfo           --------------------------
	.section	.note.nv.tkinfo,"",@"SHT_NOTE"
	.sectionflags	@"SHF_NOTE_NV_TKINFO"
	.tkinfo
        /*0018*/ 	.word	0x00000002
        /*0030*/ 	.string	""
        /*0030*/ 	.string	"ptxas"
        /*0030*/ 	.string	"Cuda compilation tools, release 13.0, V13.0.88"
        /*0030*/ 	.string	"Build cuda_13.0.r13.0/compiler.36424714_0"
        /*0030*/ 	.string	"-arch sm_100a -m 64 "



//--------------------- .note.nv.cuinfo           --------------------------
	.section	.note.nv.cuinfo,"",@"SHT_NOTE"
	.sectionflags	@"SHF_NOTE_NV_CUINFO"
        /*0018*/ 	.short	0x0002
        /*001a*/ 	.short	0x0064
        /*001c*/ 	.short	0x0082
	.zero		2


//--------------------- .nv.info                  --------------------------
	.section	.nv.info,"",@"SHT_CUDA_INFO"
	.align	4


	//----- nvinfo : EIATTR_REGCOUNT
	.align		4
        /*0000*/ 	.byte	0x04, 0x2f
        /*0002*/ 	.short	(.L_20 - .L_19)
	.align		4
.L_19:
        /*0004*/ 	.word	index@(_ZN7cutlass13device_kernelINS_4gemm6kernel13GemmUniversalIN4cute5tupleIJiiiiEEENS1_10collective13CollectiveMmaINS1_35MainloopSm100TmaUmmaWarpSpecializedILi4ELi2ELi2ENS5_IJNS4_1CILi2EEENSA_ILi1EEESC_EEEEENS5_IJNSA_ILi256EEESF_NSA_ILi64EEEEEENS_12float_e4m3_tENS5_IJlSC_lEEESI_SJ_NS4_8TiledMMAINS4_8MMA_AtomIJNS4_10MMA_TraitsINS4_25SM100_MMA_F8F6F4_2x1SM_SSEJSI_SI_fSF_SF_NS4_17integral_constantINS4_4UMMA5MajorELSQ_0EEESR_NSO_INSP_7ScaleInELSS_0EEEST_EEEEEENS4_6LayoutINS5_IJSC_SC_SC_EEENS5_IJNSA_ILi0EEESY_SY_EEEEENS5_IJNS4_10UnderscoreES11_S11_EEEEENS4_18SM100_TMA_2SM_LOADENS4_14ComposedLayoutINS4_7SwizzleILi2ELi4ELi3EEENS4_18smem_ptr_flag_bitsILi8EEENSW_INS5_IJNSA_ILi8EEESG_EEENS5_IJSG_SC_EEEEEEEvNS4_8identityES14_S1E_vS1F_EENS_8epilogue10collective18CollectiveEpilogueINS1H_23Sm100TmaWarpSpecializedILi4ELi2ELi64ELb0ELb0EEEJNS5_IJNSA_ILi128EEESF_SG_EEENS5_IJNSW_IS1M_SC_EENSW_ISG_SC_EEEEESI_SJ_SI_SJ_NS1H_6fusion15FusionCallbacksIS1L_NS1R_17LinearCombinationISI_fSI_fLNS_15FloatRoundStyleE2EEES1N_S1Q_JEEENS4_5SM1004TMEM4LOAD26SM100_TMEM_LOAD_32dp32b64xENS4_13SM90_TMA_LOADES1E_NS4_39AutoVectorizingCopyWithAssumedAlignmentILi128EEENS4_14SM90_TMA_STOREES1E_S23_S23_EEEvvEEEEvNT_6ParamsE)
        /*0008*/ 	.word	0x000000de


	//----- nvinfo : EIATTR_FRAME_SIZE
	.align		4
.L_20:
        /*000c*/ 	.byte	0x04, 0x11
        /*000e*/ 	.short	(.L_22 - .L_21)
	.align		4
.L_21:
        /*0010*/ 	.word	index@($__internal_2_$__cuda_sm10x_tcgen05_guardrail_trap_unallocated_columns_being_dealloced)
        /*0014*/ 	.word	0x00000000


	//----- nvinfo : EIATTR_FRAME_SIZE
	.align		4
.L_22:
        /*0018*/ 	.byte	0x04, 0x11
        /*001a*/ 	.short	(.L_24 - .L_23)
	.align		4
.L_23:
        /*001c*/ 	.word	index@($__internal_1_$__cuda_sm10x_tcgen05_guardrail_trap_phase_invalid_during_alloc)
        /*0020*/ 	.word	0x00000000


	//----- nvinfo : EIATTR_FRAME_SIZE
	.align		4
.L_24:
        /*0024*/ 	.byte	0x04, 0x11
        /*0026*/ 	.short	(.L_26 - .L_25)
	.align		4
.L_25:
        /*0028*/ 	.word	index@($__internal_0_$__cuda_sm10x_tcgen05_guardrail_trap_col_being_dealloced_not_returned_by_alloc)
        /*002c*/ 	.word	0x00000000


	//----- nvinfo : EIATTR_FRAME_SIZE
	.align		4
.L_26:
        /*0030*/ 	.byte	0x04, 0x11
        /*0032*/ 	.short	(.L_28 - .L_27)
	.align		4
.L_27:
        /*0034*/ 	.word	index@(_ZN7cutlass13device_kernelINS_4gemm6kernel13GemmUniversalIN4cute5tupleIJiiiiEEENS1_10collective13CollectiveMmaINS1_35MainloopSm100TmaUmmaWarpSpecializedILi4ELi2ELi2ENS5_IJNS4_1CILi2EEENSA_ILi1EEESC_EEEEENS5_IJNSA_ILi256EEESF_NSA_ILi64EEEEEENS_12float_e4m3_tENS5_IJlSC_lEEESI_SJ_NS4_8TiledMMAINS4_8MMA_AtomIJNS4_10MMA_TraitsINS4_25SM100_MMA_F8F6F4_2x1SM_SSEJSI_SI_fSF_SF_NS4_17integral_constantINS4_4UMMA5MajorELSQ_0EEESR_NSO_INSP_7ScaleInELSS_0EEEST_EEEEEENS4_6LayoutINS5_IJSC_SC_SC_EEENS5_IJNSA_ILi0EEESY_SY_EEEEENS5_IJNS4_10UnderscoreES11_S11_EEEEENS4_18SM100_TMA_2SM_LOADENS4_14ComposedLayoutINS4_7SwizzleILi2ELi4ELi3EEENS4_18smem_ptr_flag_bitsILi8EEENSW_INS5_IJNSA_ILi8EEESG_EEENS5_IJSG_SC_EEEEEEEvNS4_8identityES14_S1E_vS1F_EENS_8epilogue10collective18CollectiveEpilogueINS1H_23Sm100TmaWarpSpecializedILi4ELi2ELi64ELb0ELb0EEEJNS5_IJNSA_ILi128EEESF_SG_EEENS5_IJNSW_IS1M_SC_EENSW_ISG_SC_EEEEESI_SJ_SI_SJ_NS1H_6fusion15FusionCallbacksIS1L_NS1R_17LinearCombinationISI_fSI_fLNS_15FloatRoundStyleE2EEES1N_S1Q_JEEENS4_5SM1004TMEM4LOAD26SM100_TMEM_LOAD_32dp32b64xENS4_13SM90_TMA_LOADES1E_NS4_39AutoVectorizingCopyWithAssumedAlignmentILi128EEENS4_14SM90_TMA_STOREES1E_S23_S23_EEEvvEEEEvNT_6ParamsE)
        /*0038*/ 	.word	0x00000000


	//----- nvinfo : EIATTR_MIN_STACK_SIZE
	.align		4
.L_28:
        /*003c*/ 	.byte	0x04, 0x12
        /*003e*/ 	.short	(.L_30 - .L_29)
	.align		4
.L_29:
        /*0040*/ 	.word	index@(_ZN7cutlass13device_kernelINS_4gemm6kernel13GemmUniversalIN4cute5tupleIJiiiiEEENS1_10collective13CollectiveMmaINS1_35MainloopSm100TmaUmmaWarpSpecializedILi4ELi2ELi2ENS5_IJNS4_1CILi2EEENSA_ILi1EEESC_EEEEENS5_IJNSA_ILi256EEESF_NSA_ILi64EEEEEENS_12float_e4m3_tENS5_IJlSC_lEEESI_SJ_NS4_8TiledMMAINS4_8MMA_AtomIJNS4_10MMA_TraitsINS4_25SM100_MMA_F8F6F4_2x1SM_SSEJSI_SI_fSF_SF_NS4_17integral_constantINS4_4UMMA5MajorELSQ_0EEESR_NSO_INSP_7ScaleInELSS_0EEEST_EEEEEENS4_6LayoutINS5_IJSC_SC_SC_EEENS5_IJNSA_ILi0EEESY_SY_EEEEENS5_IJNS4_10UnderscoreES11_S11_EEEEENS4_18SM100_TMA_2SM_LOADENS4_14ComposedLayoutINS4_7SwizzleILi2ELi4ELi3EEENS4_18smem_ptr_flag_bitsILi8EEENSW_INS5_IJNSA_ILi8EEESG_EEENS5_IJSG_SC_EEEEEEEvNS4_8identityES14_S1E_vS1F_EENS_8epilogue10collective18CollectiveEpilogueINS1H_23Sm100TmaWarpSpecializedILi4ELi2ELi64ELb0ELb0EEEJNS5_IJNSA_ILi128EEESF_SG_EEENS5_IJNSW_IS1M_SC_EENSW_ISG_SC_EEEEESI_SJ_SI_SJ_NS1H_6fusion15FusionCallbacksIS1L_NS1R_17LinearCombinationISI_fSI_fLNS_15FloatRoundStyleE2EEES1N_S1Q_JEEENS4_5SM1004TMEM4LOAD26SM100_TMEM_LOAD_32dp32b64xENS4_13SM90_TMA_LOADES1E_NS4_39AutoVectorizingCopyWithAssumedAlignmentILi128EEENS4_14SM90_TMA_STOREES1E_S23_S23_EEEvvEEEEvNT_6ParamsE)
        /*0044*/ 	.word	0x00000000
.L_30:


//--------------------- .nv.compat                --------------------------
	.section	.nv.compat,"",@"SHT_CUDA_COMPAT_INFO"
	.align	4
        /*0000*/ 	.byte	0x02, 0x09, 0x01, 0x00, 0x02, 0x02, 0x02, 0x00, 0x02, 0x05, 0x05, 0x00, 0x03, 0x07, 0x01, 0x01
        /*0010*/ 	.byte	0x02, 0x03, 0x01, 0x00, 0x02, 0x06, 0x01, 0x00, 0x04, 0x0b, 0x08, 0x00, 0x09, 0x00, 0x00, 0x00
        /*0020*/ 	.byte	0x00, 0x00, 0x00, 0x00


//--------------------- .nv.info._ZN7cutlass13device_kernelINS_4gemm6kernel13GemmUniversalIN4cute5tupleIJiiiiEEENS1_10collective13CollectiveMmaINS1_35MainloopSm100TmaUmmaWarpSpecializedILi4ELi2ELi2ENS5_IJNS4_1CILi2EEENSA_ILi1EEESC_EEEEENS5_IJNSA_ILi256EEESF_NSA_ILi64EEEEEENS_12float_e4m3_tENS5_IJlSC_lEEESI_SJ_NS4_8TiledMMAINS4_8MMA_AtomIJNS4_10MMA_TraitsINS4_25SM100_MMA_F8F6F4_2x1SM_SSEJSI_SI_fSF_SF_NS4_17integral_constantINS4_4UMMA5MajorELSQ_0EEESR_NSO_INSP_7ScaleInELSS_0EEEST_EEEEEENS4_6LayoutINS5_IJSC_SC_SC_EEENS5_IJNSA_ILi0EEESY_SY_EEEEENS5_IJNS4_10UnderscoreES11_S11_EEEEENS4_18SM100_TMA_2SM_LOADENS4_14ComposedLayoutINS4_7SwizzleILi2ELi4ELi3EEENS4_18smem_ptr_flag_bitsILi8EEENSW_INS5_IJNSA_ILi8EEESG_EEENS5_IJSG_SC_EEEEEEEvNS4_8identityES14_S1E_vS1F_EENS_8epilogue10collective18CollectiveEpilogueINS1H_23Sm100TmaWarpSpecializedILi4ELi2ELi64ELb0ELb0EEEJNS5_IJNSA_ILi128EEESF_SG_EEENS5_IJNSW_IS1M_SC_EENSW_ISG_SC_EEEEESI_SJ_SI_SJ_NS1H_6fusion15FusionCallbacksIS1L_NS1R_17LinearCombinationISI_fSI_fLNS_15FloatRoundStyleE2EEES1N_S1Q_JEEENS4_5SM1004TMEM4LOAD26SM100_TMEM_LOAD_32dp32b64xENS4_13SM90_TMA_LOADES1E_NS4_39AutoVectorizingCopyWithAssumedAlignmentILi128EEENS4_14SM90_TMA_STOREES1E_S23_S23_EEEvvEEEEvNT_6ParamsE --------------------------
	.section	.nv.info._ZN7cutlass13device_kernelINS_4gemm6kernel13GemmUniversalIN4cute5tupleIJiiiiEEENS1_10collective13CollectiveMmaINS1_35MainloopSm100TmaUmmaWarpSpecializedILi4ELi2ELi2ENS5_IJNS4_1CILi2EEENSA_ILi1EEESC_EEEEENS5_IJNSA_ILi256EEESF_NSA_ILi64EEEEEENS_12float_e4m3_tENS5_IJlSC_lEEESI_SJ_NS4_8TiledMMAINS4_8MMA_AtomIJNS4_10MMA_TraitsINS4_25SM100_MMA_F8F6F4_2x1SM_SSEJSI_SI_fSF_SF_NS4_17integral_constantINS4_4UMMA5MajorELSQ_0EEESR_NSO_INSP_7ScaleInELSS_0EEEST_EEEEEENS4_6LayoutINS5_IJSC_SC_SC_EEENS5_IJNSA_ILi0EEESY_SY_EEEEENS5_IJNS4_10UnderscoreES11_S11_EEEEENS4_18SM100_TMA_2SM_LOADENS4_14ComposedLayoutINS4_7SwizzleILi2ELi4ELi3EEENS4_18smem_ptr_flag_bitsILi8EEENSW_INS5_IJNSA_ILi8EEESG_EEENS5_IJSG_SC_EEEEEEEvNS4_8identityES14_S1E_vS1F_EENS_8epilogue10collective18CollectiveEpilogueINS1H_23Sm100TmaWarpSpecializedILi4ELi2ELi64ELb0ELb0EEEJNS5_IJNSA_ILi128EEESF_SG_EEENS5_IJNSW_IS1M_SC_EENSW_ISG_SC_EEEEESI_SJ_SI_SJ_NS1H_6fusion15FusionCallbacksIS1L_NS1R_17LinearCombinationISI_fSI_fLNS_15FloatRoundStyleE2EEES1N_S1Q_JEEENS4_5SM1004TMEM4LOAD26SM100_TMEM_LOAD_32dp32b64xENS4_13SM90_TMA_LOADES1E_NS4_39AutoVectorizingCopyWithAssumedAlignmentILi128EEENS4_14SM90_TMA_STOREES1E_S23_S23_EEEvvEEEEvNT_6ParamsE,"",@"SHT_CUDA_INFO"
	.sectionflags	@""
	.align	4


	//----- nvinfo : EIATTR_CUDA_API_VERSION
	.align		4
        /*0000*/ 	.byte	0x04, 0x37
        /*0002*/ 	.short	(.L_32 - .L_31)
.L_31:
        /*0004*/ 	.word	0x00000082


	//----- nvinfo : EIATTR_KPARAM_INFO
	.align		4
.L_32:
        /*0008*/ 	.byte	0x04, 0x17
        /*000a*/ 	.short	(.L_34 - .L_33)
.L_33:
        /*000c*/ 	.word	0x00000000
        /*0010*/ 	.short	0x0000
        /*0012*/ 	.short	0x0000
        /*0014*/ 	.byte	0x00, 0xf0, 0x01, 0x20


	//----- nvinfo : EIATTR_AT_ENTRY_FRAGMENTS
	.align		4
.L_34:
        /*0018*/ 	.byte	0x04, 0x4f
        /*001a*/ 	.short	(.L_36 - .L_35)


	//   ....[0]....
.L_35:
        /*001c*/ 	.word	0x00000007


	//----- nvinfo : EIATTR_RESERVED_SMEM_USED
	.align		4
.L_36:
        /*0020*/ 	.byte	0x01, 0x41
	.zero		2


	//----- nvinfo : EIATTR_SPARSE_MMA_MASK
	.align		4
        /*0024*/ 	.byte	0x03, 0x50
        /*0026*/ 	.short	0x0000


	//----- nvinfo : EIATTR_TCGEN05_2CTA_USED
	.align		4
        /*0028*/ 	.byte	0x01, 0x52
	.zero		2


	//----- nvinfo : EIATTR_MAXREG_COUNT
	.align		4
        /*002c*/ 	.byte	0x03, 0x1b
        /*002e*/ 	.short	0x00ff


	//----- nvinfo : EIATTR_NUM_BARRIERS
	.align		4
        /*0030*/ 	.byte	0x02, 0x4c
        /*0032*/ 	.byte	0x07
	.zero		1


	//----- nvinfo : EIATTR_EXTERNS
	.align		4
        /*0034*/ 	.byte	0x04, 0x0f
        /*0036*/ 	.short	(.L_38 - .L_37)


	//   ....[0]....
	.align		4
.L_37:
        /*0038*/ 	.word	index@(__assertfail)


	//----- nvinfo : EIATTR_MERCURY_ISA_VERSION
	.align		4
.L_38:
        /*003c*/ 	.byte	0x03, 0x5f
        /*003e*/ 	.short	0x0101


	//----- nvinfo : EIATTR_INT_WARP_WIDE_INSTR_OFFSETS
	.align		4
        /*0040*/ 	.byte	0x04, 0x31
        /*0042*/ 	.short	(.L_40 - .L_39)


	//   ....[0]....
.L_39:
        /*0044*/ 	.word	0x00000cd0


	//   ....[1]....
        /*0048*/ 	.word	0x00000d70


	//   ....[2]....
        /*004c*/ 	.word	0x00002090


	//   ....[3]....
        /*0050*/ 	.word	0x00003d70


	//   ....[4]....
        /*0054*/ 	.word	0x00003d90


	//   ....[5]....
        /*0058*/ 	.word	0x00003dc0


	//   ....[6]....
        /*005c*/ 	.word	0x00004700


	//   ....[7]....
        /*0060*/ 	.word	0x00004770


	//   ....[8]....
        /*0064*/ 	.word	0x00004850


	//   ....[9]....
        /*0068*/ 	.word	0x000048d0


	//   ....[10]....
        /*006c*/ 	.word	0x000049e0


	//   ....[11]....
        /*0070*/ 	.word	0x00004a70


	//   ....[12]....
        /*0074*/ 	.word	0x00004c50


	//   ....[13]....
        /*0078*/ 	.word	0x00004db0


	//----- nvinfo : EIATTR_COOP_GROUP_MASK_REGIDS
	.align		4
.L_40:
        /*007c*/ 	.byte	0x04, 0x29
        /*007e*/ 	.short	(.L_42 - .L_41)


	//   ....[0]....
.L_41:
        /*0080*/ 	.word	0xffffffff


	//   ....[1]....
        /*0084*/ 	.word	0xffffffff


	//   ....[2]....
        /*0088*/ 	.word	0xffffffff


	//   ....[3]....
        /*008c*/ 	.word	0xffffffff


	//   ....[4]....
        /*0090*/ 	.word	0xffffffff


	//   ....[5]....
        /*0094*/ 	.word	0xffffffff


	//   ....[6]....
        /*0098*/ 	.word	0xffffffff


	//   ....[7]....
        /*009c*/ 	.word	0xffffffff


	//   ....[8]....
        /*00a0*/ 	.word	0xffffffff


	//   ....[9]....
        /*00a4*/ 	.word	0xffffffff


	//   ....[10]....
        /*00a8*/ 	.word	0xffffffff


	//   ....[11]....
        /*00ac*/ 	.word	0xffffffff


	//   ....[12]....
        /*00b0*/ 	.word	0xffffffff


	//   ....[13]....
        /*00b4*/ 	.word	0xffffffff


	//----- nvinfo : EIATTR_COOP_GROUP_INSTR_OFFSETS
	.align		4
.L_42:
        /*00b8*/ 	.byte	0x04, 0x28
        /*00ba*/ 	.short	(.L_44 - .L_43)


	//   ....[0]....
.L_43:
        /*00bc*/ 	.word	0x000000c0


	//   ....[1]....
        /*00c0*/ 	.word	0x00000500


	//   ....[2]....
        /*00c4*/ 	.word	0x00000680


	//   ....[3]....
        /*00c8*/ 	.word	0x00000810


	//   ....[4]....
        /*00cc*/ 	.word	0x00000900


	//   ....[5]....
        /*00d0*/ 	.word	0x00000a60


	//   ....[6]....
        /*00d4*/ 	.word	0x00000bb0


	//   ....[7]....
        /*00d8*/ 	.word	0x00000df0


	//   ....[8]....
        /*00dc*/ 	.word	0x00001f70


	//   ....[9]....
        /*00e0*/ 	.word	0x00002d50


	//   ....[10]....
        /*00e4*/ 	.word	0x00003220


	//   ....[11]....
        /*00e8*/ 	.word	0x00003250


	//   ....[12]....
        /*00ec*/ 	.word	0x00003c70


	//   ....[13]....
        /*00f0*/ 	.word	0x00003e80


	//----- nvinfo : EIATTR_VRC_CTA_INIT_COUNT
	.align		4
.L_44:
        /*00f4*/ 	.byte	0x02, 0x4a
        /*00f6*/ 	.byte	0x80
	.zero		1


	//----- nvinfo : EIATTR_SYSCALL_OFFSETS
	.align		4
        /*00f8*/ 	.byte	0x04, 0x46
        /*00fa*/ 	.short	(.L_46 - .L_45)


	//   ....[0]....
.L_45:
        /*00fc*/ 	.word	0x00005820


	//   ....[1]....
        /*0100*/ 	.word	0x00005960


	//   ....[2]....
        /*0104*/ 	.word	0x000061c0


	//   ....[3]....
        /*0108*/ 	.word	0x000077e0


	//   ....[4]....
        /*010c*/ 	.word	0x00008d90


	//   ....[5]....
        /*0110*/ 	.word	0x0000a360


	//----- nvinfo : EIATTR_MBARRIER_INSTR_OFFSETS
	.align		4
.L_46:
        /*0114*/ 	.byte	0x04, 0x39
        /*0116*/ 	.short	(.L_48 - .L_47)


	//   ....[0]....
.L_47:
        /*0118*/ 	.word	0x000005f0
        /*011c*/ 	.word	0x000000ff
        /*0120*/ 	.word	0x00000000
        /*0124*/ 	.short	0x0100
        /*0126*/ 	.byte	0x08
	.zero		1


	//   ....[1]....
        /*0128*/ 	.word	0x00000600
        /*012c*/ 	.word	0x000000ff
        /*0130*/ 	.word	0x00000020
        /*0134*/ 	.short	0x0100
        /*0136*/ 	.byte	0x08
	.zero		1


	//   ....[2]....
        /*0138*/ 	.word	0x00000610
        /*013c*/ 	.word	0x000000ff
        /*0140*/ 	.word	0x00000008
        /*0144*/ 	.short	0x0100
        /*0146*/ 	.byte	0x08
	.zero		1


	//   ....[3]....
        /*0148*/ 	.word	0x00000620
        /*014c*/ 	.word	0x000000ff
        /*0150*/ 	.word	0x00000028
        /*0154*/ 	.short	0x0100
        /*0156*/ 	.byte	0x08
	.zero		1


	//   ....[4]....
        /*0158*/ 	.word	0x00000630
        /*015c*/ 	.word	0x000000ff
        /*0160*/ 	.word	0x00000010
        /*0164*/ 	.short	0x0100
        /*0166*/ 	.byte	0x08
	.zero		1


	//   ....[5]....
        /*0168*/ 	.word	0x00000640
        /*016c*/ 	.word	0x000000ff
        /*0170*/ 	.word	0x00000030
        /*0174*/ 	.short	0x0100
        /*0176*/ 	.byte	0x08
	.zero		1


	//   ....[6]....
        /*0178*/ 	.word	0x00000650
        /*017c*/ 	.word	0x000000ff
        /*0180*/ 	.word	0x00000018
        /*0184*/ 	.short	0x0100
        /*0186*/ 	.byte	0x08
	.zero		1


	//   ....[7]....
        /*0188*/ 	.word	0x00000660
        /*018c*/ 	.word	0x000000ff
        /*0190*/ 	.word	0x00000038
        /*0194*/ 	.short	0x0100
        /*0196*/ 	.byte	0x08
	.zero		1


	//   ....[8]....
        /*0198*/ 	.word	0x00000780
        /*019c*/ 	.word	0x000000ff
        /*01a0*/ 	.word	0x00000040
        /*01a4*/ 	.short	0x0100
        /*01a6*/ 	.byte	0x09
	.zero		1


	//   ....[9]....
        /*01a8*/ 	.word	0x00000790
        /*01ac*/ 	.word	0x000000ff
        /*01b0*/ 	.word	0x00000060
        /*01b4*/ 	.short	0x0100
        /*01b6*/ 	.byte	0x09
	.zero		1


	//   ....[10]....
        /*01b8*/ 	.word	0x000007a0
        /*01bc*/ 	.word	0x000000ff
        /*01c0*/ 	.word	0x00000048
        /*01c4*/ 	.short	0x0100
        /*01c6*/ 	.byte	0x09
	.zero		1


	//   ....[11]....
        /*01c8*/ 	.word	0x000007b0
        /*01cc*/ 	.word	0x000000ff
        /*01d0*/ 	.word	0x00000068
        /*01d4*/ 	.short	0x0100
        /*01d6*/ 	.byte	0x09
	.zero		1


	//   ....[12]....
        /*01d8*/ 	.word	0x000007c0
        /*01dc*/ 	.word	0x000000ff
        /*01e0*/ 	.word	0x00000050
        /*01e4*/ 	.short	0x0100
        /*01e6*/ 	.byte	0x09
	.zero		1


	//   ....[13]....
        /*01e8*/ 	.word	0x000007d0
        /*01ec*/ 	.word	0x000000ff
        /*01f0*/ 	.word	0x00000070
        /*01f4*/ 	.short	0x0100
        /*01f6*/ 	.byte	0x09
	.zero		1


	//   ....[14]....
        /*01f8*/ 	.word	0x000007e0
        /*01fc*/ 	.word	0x000000ff
        /*0200*/ 	.word	0x00000058
        /*0204*/ 	.short	0x0100
        /*0206*/ 	.byte	0x09
	.zero		1


	//   ....[15]....
        /*0208*/ 	.word	0x000007f0
        /*020c*/ 	.word	0x000000ff
        /*0210*/ 	.word	0x00000078
        /*0214*/ 	.short	0x0100
        /*0216*/ 	.byte	0x09
	.zero		1


	//   ....[16]....
        /*0218*/ 	.word	0x000008d0
        /*021c*/ 	.word	0x000000ff
        /*0220*/ 	.word	0x00000080
        /*0224*/ 	.short	0x0100
        /*0226*/ 	.byte	0x08
	.zero		1


	//   ....[17]....
        /*0228*/ 	.word	0x000008e0
        /*022c*/ 	.word	0x000000ff
        /*0230*/ 	.word	0x00000088
        /*0234*/ 	.short	0x0100
        /*0236*/ 	.byte	0x08
	.zero		1


	//   ....[18]....
        /*0238*/ 	.word	0x00000a10
        /*023c*/ 	.word	0x000000ff
        /*0240*/ 	.word	0x00000090
        /*0244*/ 	.short	0x0100
        /*0246*/ 	.byte	0x08
	.zero		1


	//   ....[19]....
        /*0248*/ 	.word	0x00000a20
        /*024c*/ 	.word	0x000000ff
        /*0250*/ 	.word	0x000000a0
        /*0254*/ 	.short	0x0100
        /*0256*/ 	.byte	0x08
	.zero		1


	//   ....[20]....
        /*0258*/ 	.word	0x00000a30
        /*025c*/ 	.word	0x000000ff
        /*0260*/ 	.word	0x00000098
        /*0264*/ 	.short	0x0100
        /*0266*/ 	.byte	0x08
	.zero		1


	//   ....[21]....
        /*0268*/ 	.word	0x00000a40
        /*026c*/ 	.word	0x000000ff
        /*0270*/ 	.word	0x000000a8
        /*0274*/ 	.short	0x0100
        /*0276*/ 	.byte	0x08
	.zero		1


	//   ....[22]....
        /*0278*/ 	.word	0x00000b60
        /*027c*/ 	.word	0x000000ff
        /*0280*/ 	.word	0x000000b0
        /*0284*/ 	.short	0x0100
        /*0286*/ 	.byte	0x09
	.zero		1


	//   ....[23]....
        /*0288*/ 	.word	0x00000b70
        /*028c*/ 	.word	0x000000ff
        /*0290*/ 	.word	0x000000c0
        /*0294*/ 	.short	0x0100
        /*0296*/ 	.byte	0x09
	.zero		1


	//   ....[24]....
        /*0298*/ 	.word	0x00000b80
        /*029c*/ 	.word	0x000000ff
        /*02a0*/ 	.word	0x000000b8
        /*02a4*/ 	.short	0x0100
        /*02a6*/ 	.byte	0x09
	.zero		1


	//   ....[25]....
        /*02a8*/ 	.word	0x00000b90
        /*02ac*/ 	.word	0x000000ff
        /*02b0*/ 	.word	0x000000c8
        /*02b4*/ 	.short	0x0100
        /*02b6*/ 	.byte	0x09
	.zero		1


	//   ....[26]....
        /*02b8*/ 	.word	0x00000c80
        /*02bc*/ 	.word	0x000000ff
        /*02c0*/ 	.word	0x000000d0
        /*02c4*/ 	.short	0x0100
        /*02c6*/ 	.byte	0x08
	.zero		1


	//   ....[27]....
        /*02c8*/ 	.word	0x00000c90
        /*02cc*/ 	.word	0x000000ff
        /*02d0*/ 	.word	0x000000e0
        /*02d4*/ 	.short	0x0100
        /*02d6*/ 	.byte	0x08
	.zero		1


	//   ....[28]....
        /*02d8*/ 	.word	0x00000ca0
        /*02dc*/ 	.word	0x000000ff
        /*02e0*/ 	.word	0x000000d8
        /*02e4*/ 	.short	0x0100
        /*02e6*/ 	.byte	0x08
	.zero		1


	//   ....[29]....
        /*02e8*/ 	.word	0x00000cb0
        /*02ec*/ 	.word	0x000000ff
        /*02f0*/ 	.word	0x000000e8
        /*02f4*/ 	.short	0x0100
        /*02f6*/ 	.byte	0x08
	.zero		1


	//   ....[30]....
        /*02f8*/ 	.word	0x00000da0
        /*02fc*/ 	.word	0x000000ff
        /*0300*/ 	.word	0x000000f0
        /*0304*/ 	.short	0x0100
        /*0306*/ 	.byte	0x07
	.zero		1


	//   ....[31]....
        /*0308*/ 	.word	0x000017a0
        /*030c*/ 	.word	0x00000003
        /*0310*/ 	.word	0x000000e0
        /*0314*/ 	.short	0x010a
        /*0316*/ 	.byte	0xff
	.zero		1


	//   ....[32]....
        /*0318*/ 	.word	0x000017d0
        /*031c*/ 	.word	0x00000003
        /*0320*/ 	.word	0x000000d0
        /*0324*/ 	.short	0x0101
        /*0326*/ 	.byte	0xff
	.zero		1


	//   ....[33]....
        /*0328*/ 	.word	0x000018d0
        /*032c*/ 	.word	0x000000ff
        /*0330*/ 	.word	0x00000020
        /*0334*/ 	.short	0x010a
        /*0336*/ 	.byte	0x08
	.zero		1


	//   ....[34]....
        /*0338*/ 	.word	0x00001990
        /*033c*/ 	.word	0x000000ff
        /*0340*/ 	.word	0x00000020
        /*0344*/ 	.short	0x010a
        /*0346*/ 	.byte	0x21
	.zero		1


	//   ....[35]....
        /*0348*/ 	.word	0x00001b50
        /*034c*/ 	.word	0x000000ff
        /*0350*/ 	.word	0x00000020
        /*0354*/ 	.short	0x010a
        /*0356*/ 	.byte	0x08
	.zero		1


	//   ....[36]....
        /*0358*/ 	.word	0x00001c30
        /*035c*/ 	.word	0x000000ff
        /*0360*/ 	.word	0x00000088
        /*0364*/ 	.short	0x0101
        /*0366*/ 	.byte	0x06
	.zero		1


	//   ....[37]....
        /*0368*/ 	.word	0x00001c50
        /*036c*/ 	.word	0x000000ff
        /*0370*/ 	.word	0x00000020
        /*0374*/ 	.short	0x010a
        /*0376*/ 	.byte	0x08
	.zero		1


	//   ....[38]....
        /*0378*/ 	.word	0x00001cd0
        /*037c*/ 	.word	0x000000ff
        /*0380*/ 	.word	0x00000020
        /*0384*/ 	.short	0x010a
        /*0386*/ 	.byte	0x11
	.zero		1


	//   ....[39]....
        /*0388*/ 	.word	0x00001e60
        /*038c*/ 	.word	0x000000ff
        /*0390*/ 	.word	0x00000020
        /*0394*/ 	.short	0x010a
        /*0396*/ 	.byte	0x08
	.zero		1


	//   ....[40]....
        /*0398*/ 	.word	0x00001fa0
        /*039c*/ 	.word	0x00000002
        /*03a0*/ 	.word	0x00000090
        /*03a4*/ 	.short	0x010a
        /*03a6*/ 	.byte	0xff
	.zero		1


	//   ....[41]....
        /*03a8*/ 	.word	0x00002060
        /*03ac*/ 	.word	0x00000002
        /*03b0*/ 	.word	0x00000000
        /*03b4*/ 	.short	0x0101
        /*03b6*/ 	.byte	0xff
	.zero		1


	//   ....[42]....
        /*03b8*/ 	.word	0x000025c0
        /*03bc*/ 	.word	0x000000ff
        /*03c0*/ 	.word	0x00000000
        /*03c4*/ 	.short	0x010a
        /*03c6*/ 	.byte	0x04
	.zero		1


	//   ....[43]....
        /*03c8*/ 	.word	0x00002650
        /*03cc*/ 	.word	0x000000ff
        /*03d0*/ 	.word	0x00000000
        /*03d4*/ 	.short	0x010a
        /*03d6*/ 	.byte	0x04
	.zero		1


	//   ....[44]....
        /*03d8*/ 	.word	0x000026e0
        /*03dc*/ 	.word	0x000000ff
        /*03e0*/ 	.word	0x00000000
        /*03e4*/ 	.short	0x010a
        /*03e6*/ 	.byte	0x04
	.zero		1


	//   ....[45]....
        /*03e8*/ 	.word	0x00002780
        /*03ec*/ 	.word	0x00000000
        /*03f0*/ 	.word	0x00000000
        /*03f4*/ 	.short	0x010a
        /*03f6*/ 	.byte	0xff
	.zero		1


	//   ....[46]....
        /*03f8*/ 	.word	0x000028b0
        /*03fc*/ 	.word	0x00000000
        /*0400*/ 	.word	0x000000d0
        /*0404*/ 	.short	0x010a
        /*0406*/ 	.byte	0xff
	.zero		1


	//   ....[47]....
        /*0408*/ 	.word	0x00002920
        /*040c*/ 	.word	0x00000004
        /*0410*/ 	.word	0x00000000
        /*0414*/ 	.short	0x0101
        /*0416*/ 	.byte	0xff
	.zero		1


	//   ....[48]....
        /*0418*/ 	.word	0x00002940
        /*041c*/ 	.word	0x000000ff
        /*0420*/ 	.word	0x000000a0
        /*0424*/ 	.short	0x010a
        /*0426*/ 	.byte	0x05
	.zero		1


	//   ....[49]....
        /*0428*/ 	.word	0x00002a60
        /*042c*/ 	.word	0x00000000
        /*0430*/ 	.word	0x00000090
        /*0434*/ 	.short	0x010a
        /*0436*/ 	.byte	0xff
	.zero		1


	//   ....[50]....
        /*0438*/ 	.word	0x00002b60
        /*043c*/ 	.word	0x00000000
        /*0440*/ 	.word	0x00000000
        /*0444*/ 	.short	0x0101
        /*0446*/ 	.byte	0xff
	.zero		1


	//   ....[51]....
        /*0448*/ 	.word	0x00002bf0
        /*044c*/ 	.word	0x000000ff
        /*0450*/ 	.word	0x000000a0
        /*0454*/ 	.short	0x0106
        /*0456*/ 	.byte	0x05
	.zero		1


	//   ....[52]....
        /*0458*/ 	.word	0x00002c10
        /*045c*/ 	.word	0x000000ff
        /*0460*/ 	.word	0x000000a0
        /*0464*/ 	.short	0x010a
        /*0466*/ 	.byte	0x05
	.zero		1


	//   ....[53]....
        /*0468*/ 	.word	0x00002ca0
        /*046c*/ 	.word	0x000000ff
        /*0470*/ 	.word	0x000000a0
        /*0474*/ 	.short	0x0106
        /*0476*/ 	.byte	0x04
	.zero		1


	//   ....[54]....
        /*0478*/ 	.word	0x00002ce0
        /*047c*/ 	.word	0x00000000
        /*0480*/ 	.word	0x000000a0
        /*0484*/ 	.short	0x010a
        /*0486*/ 	.byte	0xff
	.zero		1


	//   ....[55]....
        /*0488*/ 	.word	0x00002f20
        /*048c*/ 	.word	0x000000ff
        /*0490*/ 	.word	0x00000008
        /*0494*/ 	.short	0x010a
        /*0496*/ 	.byte	0x06
	.zero		1


	//   ....[56]....
        /*0498*/ 	.word	0x00002f40
        /*049c*/ 	.word	0x000000ff
        /*04a0*/ 	.word	0x00000008
        /*04a4*/ 	.short	0x010a
        /*04a6*/ 	.byte	0x06
	.zero		1


	//   ....[57]....
        /*04a8*/ 	.word	0x000030d0
        /*04ac*/ 	.word	0x000000ff
        /*04b0*/ 	.word	0x00000008
        /*04b4*/ 	.short	0x010a
        /*04b6*/ 	.byte	0x06
	.zero		1


	//   ....[58]....
        /*04b8*/ 	.word	0x000030f0
        /*04bc*/ 	.word	0x000000ff
        /*04c0*/ 	.word	0x00000008
        /*04c4*/ 	.short	0x010a
        /*04c6*/ 	.byte	0x06
	.zero		1


	//   ....[59]....
        /*04c8*/ 	.word	0x000031b0
        /*04cc*/ 	.word	0x000000ff
        /*04d0*/ 	.word	0x00000000
        /*04d4*/ 	.short	0x0101
        /*04d6*/ 	.byte	0x07
	.zero		1


	//   ....[60]....
        /*04d8*/ 	.word	0x000034b0
        /*04dc*/ 	.word	0x00000000
        /*04e0*/ 	.word	0x00000090
        /*04e4*/ 	.short	0x010a
        /*04e6*/ 	.byte	0xff
	.zero		1


	//   ....[61]....
        /*04e8*/ 	.word	0x00003570
        /*04ec*/ 	.word	0x00000000
        /*04f0*/ 	.word	0x00000000
        /*04f4*/ 	.short	0x0101
        /*04f6*/ 	.byte	0xff
	.zero		1


	//   ....[62]....
        /*04f8*/ 	.word	0x00003630
        /*04fc*/ 	.word	0x000000ff
        /*0500*/ 	.word	0x00000000
        /*0504*/ 	.short	0x010a
        /*0506*/ 	.byte	0x06
	.zero		1


	//   ....[63]....
        /*0508*/ 	.word	0x00003640
        /*050c*/ 	.word	0x000000ff
        /*0510*/ 	.word	0x000000c0
        /*0514*/ 	.short	0x010a
        /*0516*/ 	.byte	0x0a
	.zero		1


	//   ....[64]....
        /*0518*/ 	.word	0x000036f0
        /*051c*/ 	.word	0x000000ff
        /*0520*/ 	.word	0x00000000
        /*0524*/ 	.short	0x010a
        /*0526*/ 	.byte	0x09
	.zero		1


	//   ....[65]....
        /*0528*/ 	.word	0x00003830
        /*052c*/ 	.word	0x000000ff
        /*0530*/ 	.word	0x00000000
        /*0534*/ 	.short	0x010a
        /*0536*/ 	.byte	0x06
	.zero		1


	//   ....[66]....
        /*0538*/ 	.word	0x00003a80
        /*053c*/ 	.word	0x000000ff
        /*0540*/ 	.word	0x00000000
        /*0544*/ 	.short	0x010a
        /*0546*/ 	.byte	0x05
	.zero		1


	//   ....[67]....
        /*0548*/ 	.word	0x00003b20
        /*054c*/ 	.word	0x00000000
        /*0550*/ 	.word	0x00000000
        /*0554*/ 	.short	0x010a
        /*0556*/ 	.byte	0xff
	.zero		1


	//   ....[68]....
        /*0558*/ 	.word	0x00003b60
        /*055c*/ 	.word	0x00000000
        /*0560*/ 	.word	0x00000000
        /*0564*/ 	.short	0x010a
        /*0566*/ 	.byte	0xff
	.zero		1


	//   ....[69]....
        /*0568*/ 	.word	0x00003bd0
        /*056c*/ 	.word	0x000000ff
        /*0570*/ 	.word	0x00000000
        /*0574*/ 	.short	0x0101
        /*0576*/ 	.byte	0x05
	.zero		1


	//   ....[70]....
        /*0578*/ 	.word	0x00003c10
        /*057c*/ 	.word	0x000000ff
        /*0580*/ 	.word	0x000000f0
        /*0584*/ 	.short	0x010a
        /*0586*/ 	.byte	0x08
	.zero		1


	//   ....[71]....
        /*0588*/ 	.word	0x00003c60
        /*058c*/ 	.word	0x000000ff
        /*0590*/ 	.word	0x00000000
        /*0594*/ 	.short	0x0101
        /*0596*/ 	.byte	0x05
	.zero		1


	//   ....[72]....
        /*0598*/ 	.word	0x000040b0
        /*059c*/ 	.word	0x00000000
        /*05a0*/ 	.word	0x00000090
        /*05a4*/ 	.short	0x010a
        /*05a6*/ 	.byte	0xff
	.zero		1


	//   ....[73]....
        /*05a8*/ 	.word	0x00004170
        /*05ac*/ 	.word	0x00000000
        /*05b0*/ 	.word	0x00000000
        /*05b4*/ 	.short	0x0101
        /*05b6*/ 	.byte	0xff
	.zero		1


	//   ....[74]....
        /*05b8*/ 	.word	0x00004490
        /*05bc*/ 	.word	0x000000ff
        /*05c0*/ 	.word	0x00000088
        /*05c4*/ 	.short	0x010a
        /*05c6*/ 	.byte	0x07
	.zero		1


	//   ....[75]....
        /*05c8*/ 	.word	0x00004680
        /*05cc*/ 	.word	0x000000ff
        /*05d0*/ 	.word	0x00000060
        /*05d4*/ 	.short	0x010a
        /*05d6*/ 	.byte	0x07
	.zero		1


	//   ....[76]....
        /*05d8*/ 	.word	0x000047f0
        /*05dc*/ 	.word	0x000000ff
        /*05e0*/ 	.word	0x00000040
        /*05e4*/ 	.short	0x010b
        /*05e6*/ 	.byte	0x07
	.zero		1


	//   ....[77]....
        /*05e8*/ 	.word	0x00004800
        /*05ec*/ 	.word	0x000000ff
        /*05f0*/ 	.word	0x00000000
        /*05f4*/ 	.short	0x0101
        /*05f6*/ 	.byte	0x08
	.zero		1


	//   ....[78]....
        /*05f8*/ 	.word	0x00004820
        /*05fc*/ 	.word	0x000000ff
        /*0600*/ 	.word	0x00000068
        /*0604*/ 	.short	0x010a
        /*0606*/ 	.byte	0x07
	.zero		1


	//   ....[79]....
        /*0608*/ 	.word	0x00004980
        /*060c*/ 	.word	0x000000ff
        /*0610*/ 	.word	0x00000048
        /*0614*/ 	.short	0x010b
        /*0616*/ 	.byte	0x07
	.zero		1


	//   ....[80]....
        /*0618*/ 	.word	0x00004990
        /*061c*/ 	.word	0x000000ff
        /*0620*/ 	.word	0x00000000
        /*0624*/ 	.short	0x0101
        /*0626*/ 	.byte	0x08
	.zero		1


	//   ....[81]....
        /*0628*/ 	.word	0x000049a0
        /*062c*/ 	.word	0x000000ff
        /*0630*/ 	.word	0x00000070
        /*0634*/ 	.short	0x010a
        /*0636*/ 	.byte	0x07
	.zero		1


	//   ....[82]....
        /*0638*/ 	.word	0x00004b40
        /*063c*/ 	.word	0x000000ff
        /*0640*/ 	.word	0x00000050
        /*0644*/ 	.short	0x010b
        /*0646*/ 	.byte	0x07
	.zero		1


	//   ....[83]....
        /*0648*/ 	.word	0x00004bb0
        /*064c*/ 	.word	0x000000ff
        /*0650*/ 	.word	0x00000000
        /*0654*/ 	.short	0x0101
        /*0656*/ 	.byte	0x08
	.zero		1


	//   ....[84]....
        /*0658*/ 	.word	0x00004be0
        /*065c*/ 	.word	0x000000ff
        /*0660*/ 	.word	0x00000078
        /*0664*/ 	.short	0x010a
        /*0666*/ 	.byte	0x07
	.zero		1


	//   ....[85]....
        /*0668*/ 	.word	0x00004df0
        /*066c*/ 	.word	0x000000ff
        /*0670*/ 	.word	0x00000058
        /*0674*/ 	.short	0x010b
        /*0676*/ 	.byte	0x07
	.zero		1


	//   ....[86]....
        /*0678*/ 	.word	0x00004e10
        /*067c*/ 	.word	0x000000ff
        /*0680*/ 	.word	0x00000000
        /*0684*/ 	.short	0x0101
        /*0686*/ 	.byte	0x0d
	.zero		1


	//   ....[87]....
        /*0688*/ 	.word	0x00004e40
        /*068c*/ 	.word	0x000000ff
        /*0690*/ 	.word	0x00000060
        /*0694*/ 	.short	0x010a
        /*0696*/ 	.byte	0x07
	.zero		1


	//   ....[88]....
        /*0698*/ 	.word	0x00004e60
        /*069c*/ 	.word	0x000000ff
        /*06a0*/ 	.word	0x00000068
        /*06a4*/ 	.short	0x010a
        /*06a6*/ 	.byte	0x07
	.zero		1


	//   ....[89]....
        /*06a8*/ 	.word	0x00004e80
        /*06ac*/ 	.word	0x000000ff
        /*06b0*/ 	.word	0x00000070
        /*06b4*/ 	.short	0x010a
        /*06b6*/ 	.byte	0x07
	.zero		1


	//   ....[90]....
        /*06b8*/ 	.word	0x00004ec0
        /*06bc*/ 	.word	0x00000000
        /*06c0*/ 	.word	0x00000078
        /*06c4*/ 	.short	0x010a
        /*06c6*/ 	.byte	0xff
	.zero		1


	//   ....[91]....
        /*06c8*/ 	.word	0x000051f0
        /*06cc*/ 	.word	0x00000000
        /*06d0*/ 	.word	0x00000090
        /*06d4*/ 	.short	0x010a
        /*06d6*/ 	.byte	0xff
	.zero		1


	//   ....[92]....
        /*06d8*/ 	.word	0x00005300
        /*06dc*/ 	.word	0x00000000
        /*06e0*/ 	.word	0x00000000
        /*06e4*/ 	.short	0x0101
        /*06e6*/ 	.byte	0xff
	.zero		1


	//   ....[93]....
        /*06e8*/ 	.word	0x00005d60
        /*06ec*/ 	.word	0x00000003
        /*06f0*/ 	.word	0x00000040
        /*06f4*/ 	.short	0x010a
        /*06f6*/ 	.byte	0xff
	.zero		1


	//   ....[94]....
        /*06f8*/ 	.word	0x00005da0
        /*06fc*/ 	.word	0x000000bf
        /*0700*/ 	.word	0x000000b0
        /*0704*/ 	.short	0x010a
        /*0706*/ 	.byte	0xff
	.zero		1


	//   ....[95]....
        /*0708*/ 	.word	0x00005ed0
        /*070c*/ 	.word	0x00000003
        /*0710*/ 	.word	0x00000040
        /*0714*/ 	.short	0x010a
        /*0716*/ 	.byte	0xff
	.zero		1


	//   ....[96]....
        /*0718*/ 	.word	0x00006030
        /*071c*/ 	.word	0x00000000
        /*0720*/ 	.word	0x00000000
        /*0724*/ 	.short	0x0101
        /*0726*/ 	.byte	0xff
	.zero		1


	//   ....[97]....
        /*0728*/ 	.word	0x00006090
        /*072c*/ 	.word	0x000000bf
        /*0730*/ 	.word	0x000000b0
        /*0734*/ 	.short	0x010a
        /*0736*/ 	.byte	0xff
	.zero		1


	//   ....[98]....
        /*0738*/ 	.word	0x00007440
        /*073c*/ 	.word	0x000000ce
        /*0740*/ 	.word	0x00000040
        /*0744*/ 	.short	0x010a
        /*0746*/ 	.byte	0xff
	.zero		1


	//   ....[99]....
        /*0748*/ 	.word	0x00007510
        /*074c*/ 	.word	0x000000ce
        /*0750*/ 	.word	0x00000040
        /*0754*/ 	.short	0x010a
        /*0756*/ 	.byte	0xff
	.zero		1


	//   ....[100]....
        /*0758*/ 	.word	0x00007650
        /*075c*/ 	.word	0x00000003
        /*0760*/ 	.word	0x00000000
        /*0764*/ 	.short	0x0101
        /*0766*/ 	.byte	0xff
	.zero		1


	//   ....[101]....
        /*0768*/ 	.word	0x000089f0
        /*076c*/ 	.word	0x00000000
        /*0770*/ 	.word	0x00000040
        /*0774*/ 	.short	0x010a
        /*0776*/ 	.byte	0xff
	.zero		1


	//   ....[102]....
        /*0778*/ 	.word	0x00008ac0
        /*077c*/ 	.word	0x00000000
        /*0780*/ 	.word	0x00000040
        /*0784*/ 	.short	0x010a
        /*0786*/ 	.byte	0xff
	.zero		1


	//   ....[103]....
        /*0788*/ 	.word	0x00008c20
        /*078c*/ 	.word	0x00000000
        /*0790*/ 	.word	0x00000000
        /*0794*/ 	.short	0x0101
        /*0796*/ 	.byte	0xff
	.zero		1


	//   ....[104]....
        /*0798*/ 	.word	0x00009fd0
        /*079c*/ 	.word	0x00000000
        /*07a0*/ 	.word	0x00000040
        /*07a4*/ 	.short	0x010a
        /*07a6*/ 	.byte	0xff
	.zero		1


	//   ....[105]....
        /*07a8*/ 	.word	0x0000a0a0
        /*07ac*/ 	.word	0x00000000
        /*07b0*/ 	.word	0x00000040
        /*07b4*/ 	.short	0x010a
        /*07b6*/ 	.byte	0xff
	.zero		1


	//   ....[106]....
        /*07b8*/ 	.word	0x0000a200
        /*07bc*/ 	.word	0x00000000
        /*07c0*/ 	.word	0x00000000
        /*07c4*/ 	.short	0x0101
        /*07c6*/ 	.byte	0xff
	.zero		1


	//   ....[107]....
        /*07c8*/ 	.word	0x0000a610
        /*07cc*/ 	.word	0x000000bf
        /*07d0*/ 	.word	0x00000000
        /*07d4*/ 	.short	0x0101
        /*07d6*/ 	.byte	0xff
	.zero		1


	//   ....[108]....
        /*07d8*/ 	.word	0x0000b660
        /*07dc*/ 	.word	0x00000003
        /*07e0*/ 	.word	0x000000e0
        /*07e4*/ 	.short	0x010a
        /*07e6*/ 	.byte	0xff
	.zero		1


	//   ....[109]....
        /*07e8*/ 	.word	0x0000b6c0
        /*07ec*/ 	.word	0x00000002
        /*07f0*/ 	.word	0x00000020
        /*07f4*/ 	.short	0x010a
        /*07f6*/ 	.byte	0xff
	.zero		1


	//   ....[110]....
        /*07f8*/ 	.word	0x0000b720
        /*07fc*/ 	.word	0x00000002
        /*0800*/ 	.word	0x00000020
        /*0804*/ 	.short	0x010a
        /*0806*/ 	.byte	0xff
	.zero		1


	//   ....[111]....
        /*0808*/ 	.word	0x0000b770
        /*080c*/ 	.word	0x00000002
        /*0810*/ 	.word	0x00000090
        /*0814*/ 	.short	0x010a
        /*0816*/ 	.byte	0xff
	.zero		1


	//   ....[112]....
        /*0818*/ 	.word	0x0000b7d0
        /*081c*/ 	.word	0x00000000
        /*0820*/ 	.word	0x00000000
        /*0824*/ 	.short	0x010a
        /*0826*/ 	.byte	0xff
	.zero		1


	//   ....[113]....
        /*0828*/ 	.word	0x0000b830
        /*082c*/ 	.word	0x00000000
        /*0830*/ 	.word	0x00000000
        /*0834*/ 	.short	0x010a
        /*0836*/ 	.byte	0xff
	.zero		1


	//   ....[114]....
        /*0838*/ 	.word	0x0000b890
        /*083c*/ 	.word	0x00000000
        /*0840*/ 	.word	0x00000000
        /*0844*/ 	.short	0x010a
        /*0846*/ 	.byte	0xff
	.zero		1


	//   ....[115]....
        /*0848*/ 	.word	0x0000b8e0
        /*084c*/ 	.word	0x00000000
        /*0850*/ 	.word	0x000000d0
        /*0854*/ 	.short	0x010a
        /*0856*/ 	.byte	0xff
	.zero		1


	//   ....[116]....
        /*0858*/ 	.word	0x0000b940
        /*085c*/ 	.word	0x00000000
        /*0860*/ 	.word	0x000000a0
        /*0864*/ 	.short	0x010a
        /*0866*/ 	.byte	0xff
	.zero		1


	//   ....[117]....
        /*0868*/ 	.word	0x0000b990
        /*086c*/ 	.word	0x00000000
        /*0870*/ 	.word	0x00000090
        /*0874*/ 	.short	0x010a
        /*0876*/ 	.byte	0xff
	.zero		1


	//   ....[118]....
        /*0878*/ 	.word	0x0000b9f0
        /*087c*/ 	.word	0x00000000
        /*0880*/ 	.word	0x000000a0
        /*0884*/ 	.short	0x010a
        /*0886*/ 	.byte	0xff
	.zero		1


	//   ....[119]....
        /*0888*/ 	.word	0x0000ba50
        /*088c*/ 	.word	0x00000004
        /*0890*/ 	.word	0x00000008
        /*0894*/ 	.short	0x010a
        /*0896*/ 	.byte	0xff
	.zero		1


	//   ....[120]....
        /*0898*/ 	.word	0x0000bb30
        /*089c*/ 	.word	0x00000002
        /*08a0*/ 	.word	0x00000008
        /*08a4*/ 	.short	0x010a
        /*08a6*/ 	.byte	0xff
	.zero		1


	//   ....[121]....
        /*08a8*/ 	.word	0x0000bb80
        /*08ac*/ 	.word	0x00000000
        /*08b0*/ 	.word	0x00000090
        /*08b4*/ 	.short	0x010a
        /*08b6*/ 	.byte	0xff
	.zero		1


	//   ....[122]....
        /*08b8*/ 	.word	0x0000bbe0
        /*08bc*/ 	.word	0x00000000
        /*08c0*/ 	.word	0x000000c0
        /*08c4*/ 	.short	0x010a
        /*08c6*/ 	.byte	0xff
	.zero		1


	//   ....[123]....
        /*08c8*/ 	.word	0x0000bc40
        /*08cc*/ 	.word	0x00000000
        /*08d0*/ 	.word	0x00000000
        /*08d4*/ 	.short	0x010a
        /*08d6*/ 	.byte	0xff
	.zero		1


	//   ....[124]....
        /*08d8*/ 	.word	0x0000bca0
        /*08dc*/ 	.word	0x00000000
        /*08e0*/ 	.word	0x00000000
        /*08e4*/ 	.short	0x010a
        /*08e6*/ 	.byte	0xff
	.zero		1


	//   ....[125]....
        /*08e8*/ 	.word	0x0000bd00
        /*08ec*/ 	.word	0x00000000
        /*08f0*/ 	.word	0x000000f0
        /*08f4*/ 	.short	0x010a
        /*08f6*/ 	.byte	0xff
	.zero		1


	//   ....[126]....
        /*08f8*/ 	.word	0x0000bd50
        /*08fc*/ 	.word	0x00000000
        /*0900*/ 	.word	0x00000090
        /*0904*/ 	.short	0x010a
        /*0906*/ 	.byte	0xff
	.zero		1


	//   ....[127]....
        /*0908*/ 	.word	0x0000bdb0
        /*090c*/ 	.word	0x00000000
        /*0910*/ 	.word	0x00000088
        /*0914*/ 	.short	0x010a
        /*0916*/ 	.byte	0xff
	.zero		1


	//   ....[128]....
        /*0918*/ 	.word	0x0000be10
        /*091c*/ 	.word	0x00000003
        /*0920*/ 	.word	0x00000060
        /*0924*/ 	.short	0x010a
        /*0926*/ 	.byte	0xff
	.zero		1


	//   ....[129]....
        /*0928*/ 	.word	0x0000be70
        /*092c*/ 	.word	0x00000003
        /*0930*/ 	.word	0x00000068
        /*0934*/ 	.short	0x010a
        /*0936*/ 	.byte	0xff
	.zero		1


	//   ....[130]....
        /*0938*/ 	.word	0x0000bed0
        /*093c*/ 	.word	0x00000003
        /*0940*/ 	.word	0x00000070
        /*0944*/ 	.short	0x010a
        /*0946*/ 	.byte	0xff
	.zero		1


	//   ....[131]....
        /*0948*/ 	.word	0x0000bf30
        /*094c*/ 	.word	0x00000003
        /*0950*/ 	.word	0x00000078
        /*0954*/ 	.short	0x010a
        /*0956*/ 	.byte	0xff
	.zero		1


	//   ....[132]....
        /*0958*/ 	.word	0x0000bf90
        /*095c*/ 	.word	0x00000000
        /*0960*/ 	.word	0x00000060
        /*0964*/ 	.short	0x010a
        /*0966*/ 	.byte	0xff
	.zero		1


	//   ....[133]....
        /*0968*/ 	.word	0x0000bff0
        /*096c*/ 	.word	0x00000000
        /*0970*/ 	.word	0x00000068
        /*0974*/ 	.short	0x010a
        /*0976*/ 	.byte	0xff
	.zero		1


	//   ....[134]....
        /*0978*/ 	.word	0x0000c050
        /*097c*/ 	.word	0x00000000
        /*0980*/ 	.word	0x00000070
        /*0984*/ 	.short	0x010a
        /*0986*/ 	.byte	0xff
	.zero		1


	//   ....[135]....
        /*0988*/ 	.word	0x0000c0a0
        /*098c*/ 	.word	0x00000000
        /*0990*/ 	.word	0x00000090
        /*0994*/ 	.short	0x010a
        /*0996*/ 	.byte	0xff
	.zero		1


	//   ....[136]....
        /*0998*/ 	.word	0x0000c0f0
        /*099c*/ 	.word	0x00000003
        /*09a0*/ 	.word	0x00000040
        /*09a4*/ 	.short	0x010a
        /*09a6*/ 	.byte	0xff
	.zero		1


	//   ....[137]....
        /*09a8*/ 	.word	0x0000c140
        /*09ac*/ 	.word	0x000000bf
        /*09b0*/ 	.word	0x000000b0
        /*09b4*/ 	.short	0x010a
        /*09b6*/ 	.byte	0xff
	.zero		1


	//   ....[138]....
        /*09b8*/ 	.word	0x0000c190
        /*09bc*/ 	.word	0x000000ce
        /*09c0*/ 	.word	0x00000040
        /*09c4*/ 	.short	0x010a
        /*09c6*/ 	.byte	0xff
	.zero		1


	//   ....[139]....
        /*09c8*/ 	.word	0x0000c1e0
        /*09cc*/ 	.word	0x00000000
        /*09d0*/ 	.word	0x00000040
        /*09d4*/ 	.short	0x010a
        /*09d6*/ 	.byte	0xff
	.zero		1


	//   ....[140]....
        /*09d8*/ 	.word	0x0000c230
        /*09dc*/ 	.word	0x00000000
        /*09e0*/ 	.word	0x00000040
        /*09e4*/ 	.short	0x010a
        /*09e6*/ 	.byte	0xff
	.zero		1


	//----- nvinfo : EIATTR_NUM_MBARRIERS
	.align		4
.L_48:
        /*09e8*/ 	.byte	0x03, 0x38
        /*09ea*/ 	.short	0x001f


	//----- nvinfo : EIATTR_EXIT_INSTR_OFFSETS
	.align		4
        /*09ec*/ 	.byte	0x04, 0x1c
        /*09ee*/ 	.short	(.L_50 - .L_49)


	//   ....[0]....
.L_49:
        /*09f0*/ 	.word	0x000027b0


	//   ....[1]....
        /*09f4*/ 	.word	0x00002cb0


	//   ....[2]....
        /*09f8*/ 	.word	0x00002d10


	//   ....[3]....
        /*09fc*/ 	.word	0x00003e90


	//   ....[4]....
        /*0a00*/ 	.word	0x00004ef0


	//   ....[5]....
        /*0a04*/ 	.word	0x00004f30


	//   ....[6]....
        /*0a08*/ 	.word	0x0000b650


	//----- nvinfo : EIATTR_MAX_THREADS
	.align		4
.L_50:
        /*0a0c*/ 	.byte	0x04, 0x05
        /*0a0e*/ 	.short	(.L_52 - .L_51)
.L_51:
        /*0a10*/ 	.word	0x00000100
        /*0a14*/ 	.word	0x00000001
        /*0a18*/ 	.word	0x00000001


	//----- nvinfo : EIATTR_CRS_STACK_SIZE
	.align		4
.L_52:
        /*0a1c*/ 	.byte	0x04, 0x1e
        /*0a1e*/ 	.short	(.L_54 - .L_53)
.L_53:
        /*0a20*/ 	.word	0x00000000


	//----- nvinfo : EIATTR_CBANK_PARAM_SIZE
	.align		4
.L_54:
        /*0a24*/ 	.byte	0x03, 0x19
        /*0a26*/ 	.short	0x0800


	//----- nvinfo : EIATTR_PARAM_CBANK
	.align		4
        /*0a28*/ 	.byte	0x04, 0x0a
        /*0a2a*/ 	.short	(.L_56 - .L_55)
	.align		4
.L_55:
        /*0a2c*/ 	.word	index@(.nv.constant0._ZN7cutlass13device_kernelINS_4gemm6kernel13GemmUniversalIN4cute5tupleIJiiiiEEENS1_10collective13CollectiveMmaINS1_35MainloopSm100TmaUmmaWarpSpecializedILi4ELi2ELi2ENS5_IJNS4_1CILi2EEENSA_ILi1EEESC_EEEEENS5_IJNSA_ILi256EEESF_NSA_ILi64EEEEEENS_12float_e4m3_tENS5_IJlSC_lEEESI_SJ_NS4_8TiledMMAINS4_8MMA_AtomIJNS4_10MMA_TraitsINS4_25SM100_MMA_F8F6F4_2x1SM_SSEJSI_SI_fSF_SF_NS4_17integral_constantINS4_4UMMA5MajorELSQ_0EEESR_NSO_INSP_7ScaleInELSS_0EEEST_EEEEEENS4_6LayoutINS5_IJSC_SC_SC_EEENS5_IJNSA_ILi0EEESY_SY_EEEEENS5_IJNS4_10UnderscoreES11_S11_EEEEENS4_18SM100_TMA_2SM_LOADENS4_14ComposedLayoutINS4_7SwizzleILi2ELi4ELi3EEENS4_18smem_ptr_flag_bitsILi8EEENSW_INS5_IJNSA_ILi8EEESG_EEENS5_IJSG_SC_EEEEEEEvNS4_8identityES14_S1E_vS1F_EENS_8epilogue10collective18CollectiveEpilogueINS1H_23Sm100TmaWarpSpecializedILi4ELi2ELi64ELb0ELb0EEEJNS5_IJNSA_ILi128EEESF_SG_EEENS5_IJNSW_IS1M_SC_EENSW_ISG_SC_EEEEESI_SJ_SI_SJ_NS1H_6fusion15FusionCallbacksIS1L_NS1R_17LinearCombinationISI_fSI_fLNS_15FloatRoundStyleE2EEES1N_S1Q_JEEENS4_5SM1004TMEM4LOAD26SM100_TMEM_LOAD_32dp32b64xENS4_13SM90_TMA_LOADES1E_NS4_39AutoVectorizingCopyWithAssumedAlignmentILi128EEENS4_14SM90_TMA_STOREES1E_S23_S23_EEEvvEEEEvNT_6ParamsE)
        /*0a30*/ 	.short	0x0380
        /*0a32*/ 	.short	0x0800


	//----- nvinfo : EIATTR_SW_WAR
	.align		4
.L_56:
        /*0a34*/ 	.byte	0x04, 0x36
        /*0a36*/ 	.short	(.L_58 - .L_57)
.L_57:
        /*0a38*/ 	.word	0x00000008
.L_58:


//--------------------- .nv.callgraph             --------------------------
	.section	.nv.callgraph,"",@"SHT_CUDA_CALLGRAPH"
	.align	4
	.sectionentsize	8
	.align		4
        /*0000*/ 	.word	0x00000000
	.align		4
        /*0004*/ 	.word	0xffffffff
	.align		4
        /*0008*/ 	.word	index@(_ZN7cutlass13device_kernelINS_4gemm6kernel13GemmUniversalIN4cute5tupleIJiiiiEEENS1_10collective13CollectiveMmaINS1_35MainloopSm100TmaUmmaWarpSpecializedILi4ELi2ELi2ENS5_IJNS4_1CILi2EEENSA_ILi1EEESC_EEEEENS5_IJNSA_ILi256EEESF_NSA_ILi64EEEEEENS_12float_e4m3_tENS5_IJlSC_lEEESI_SJ_NS4_8TiledMMAINS4_8MMA_AtomIJNS4_10MMA_TraitsINS4_25SM100_MMA_F8F6F4_2x1SM_SSEJSI_SI_fSF_SF_NS4_17integral_constantINS4_4UMMA5MajorELSQ_0EEESR_NSO_INSP_7ScaleInELSS_0EEEST_EEEEEENS4_6LayoutINS5_IJSC_SC_SC_EEENS5_IJNSA_ILi0EEESY_SY_EEEEENS5_IJNS4_10UnderscoreES11_S11_EEEEENS4_18SM100_TMA_2SM_LOADENS4_14ComposedLayoutINS4_7SwizzleILi2ELi4ELi3EEENS4_18smem_ptr_flag_bitsILi8EEENSW_INS5_IJNSA_ILi8EEESG_EEENS5_IJSG_SC_EEEEEEEvNS4_8identityES14_S1E_vS1F_EENS_8epilogue10collective18CollectiveEpilogueINS1H_23Sm100TmaWarpSpecializedILi4ELi2ELi64ELb0ELb0EEEJNS5_IJNSA_ILi128EEESF_SG_EEENS5_IJNSW_IS1M_SC_EENSW_ISG_SC_EEEEESI_SJ_SI_SJ_NS1H_6fusion15FusionCallbacksIS1L_NS1R_17LinearCombinationISI_fSI_fLNS_15FloatRoundStyleE2EEES1N_S1Q_JEEENS4_5SM1004TMEM4LOAD26SM100_TMEM_LOAD_32dp32b64xENS4_13SM90_TMA_LOADES1E_NS4_39AutoVectorizingCopyWithAssumedAlignmentILi128EEENS4_14SM90_TMA_STOREES1E_S23_S23_EEEvvEEEEvNT_6ParamsE)
	.align		4
        /*000c*/ 	.word	index@(__assertfail)
	.align		4
        /*0010*/ 	.word	0x00000000
	.align		4
        /*0014*/ 	.word	0xfffffffe
	.align		4
        /*0018*/ 	.word	0x00000000
	.align		4
        /*001c*/ 	.word	0xfffffffd
	.align		4
        /*0020*/ 	.word	0x00000000
	.align		4
        /*0024*/ 	.word	0xfffffffc


//--------------------- .nv.constant4             --------------------------
	.section	.nv.constant4,"a",@progbits
	.align	8
	.align		8
.nv.constant4:
        /*0000*/ 	.dword	__assertfail
	.align		8
        /*0008*/ 	.dword	__unnamed_1
	.align		8
        /*0010*/ 	.dword	__unnamed_2
	.align		8
        /*0018*/ 	.dword	__unnamed_3
	.align		8
        /*0020*/ 	.dword	_ZN39_INTERNAL_69b6851f_4_k_cu_74984e00_85714cuda3std3__45__cpo5beginE
	.align		8
        /*0028*/ 	.dword	_ZN39_INTERNAL_69b6851f_4_k_cu_74984e00_85714cuda3std3__45__cpo3endE
	.align		8
        /*0030*/ 	.dword	_ZN39_INTERNAL_69b6851f_4_k_cu_74984e00_85714cuda3std3__45__cpo6cbeginE
	.align		8
        /*0038*/ 	.dword	_ZN39_INTERNAL_69b6851f_4_k_cu_74984e00_85714cuda3std3__45__cpo4cendE
	.align		8
        /*0040*/ 	.dword	_ZN39_INTERNAL_69b6851f_4_k_cu_74984e00_85714cuda3std3__441_GLOBAL__N__69b6851f_4_k_cu_74984e00_85716ignoreE
	.align		8
        /*0048*/ 	.dword	_ZN39_INTERNAL_69b6851f_4_k_cu_74984e00_85714cuda3std3__419piecewise_constructE
	.align		8
        /*0050*/ 	.dword	_ZN39_INTERNAL_69b6851f_4_k_cu_74984e00_85714cuda3std3__48in_placeE
	.align		8
        /*0058*/ 	.dword	_ZN39_INTERNAL_69b6851f_4_k_cu_74984e00_85714cuda3std6ranges3__45__cpo4swapE
	.align		8
        /*0060*/ 	.dword	_ZN39_INTERNAL_69b6851f_4_k_cu_74984e00_85714cuda3std6ranges3__45__cpo9iter_moveE
	.align		8
        /*0068*/ 	.dword	_ZN39_INTERNAL_69b6851f_4_k_cu_74984e00_85714cute7productE
	.align		8
        /*0070*/ 	.dword	_ZN39_INTERNAL_69b6851f_4_k_cu_74984e00_85714cute1_E
	.align		8
        /*0078*/ 	.dword	$str$25
	.align		8
        /*0080*/ 	.dword	$str$26
	.align		8
        /*0088*/ 	.dword	$str$27
	.align		8
        /*0090*/ 	.dword	$str$28


//--------------------- .text._ZN7cutlass13device_kernelINS_4gemm6kernel13GemmUniversalIN4cute5tupleIJiiiiEEENS1_10collective13CollectiveMmaINS1_35MainloopSm100TmaUmmaWarpSpecializedILi4ELi2ELi2ENS5_IJNS4_1CILi2EEENSA_ILi1EEESC_EEEEENS5_IJNSA_ILi256EEESF_NSA_ILi64EEEEEENS_12float_e4m3_tENS5_IJlSC_lEEESI_SJ_NS4_8TiledMMAINS4_8MMA_AtomIJNS4_10MMA_TraitsINS4_25SM100_MMA_F8F6F4_2x1SM_SSEJSI_SI_fSF_SF_NS4_17integral_constantINS4_4UMMA5MajorELSQ_0EEESR_NSO_INSP_7ScaleInELSS_0EEEST_EEEEEENS4_6LayoutINS5_IJSC_SC_SC_EEENS5_IJNSA_ILi0EEESY_SY_EEEEENS5_IJNS4_10UnderscoreES11_S11_EEEEENS4_18SM100_TMA_2SM_LOADENS4_14ComposedLayoutINS4_7SwizzleILi2ELi4ELi3EEENS4_18smem_ptr_flag_bitsILi8EEENSW_INS5_IJNSA_ILi8EEESG_EEENS5_IJSG_SC_EEEEEEEvNS4_8identityES14_S1E_vS1F_EENS_8epilogue10collective18CollectiveEpilogueINS1H_23Sm100TmaWarpSpecializedILi4ELi2ELi64ELb0ELb0EEEJNS5_IJNSA_ILi128EEESF_SG_EEENS5_IJNSW_IS1M_SC_EENSW_ISG_SC_EEEEESI_SJ_SI_SJ_NS1H_6fusion15FusionCallbacksIS1L_NS1R_17LinearCombinationISI_fSI_fLNS_15FloatRoundStyleE2EEES1N_S1Q_JEEENS4_5SM1004TMEM4LOAD26SM100_TMEM_LOAD_32dp32b64xENS4_13SM90_TMA_LOADES1E_NS4_39AutoVectorizingCopyWithAssumedAlignmentILi128EEENS4_14SM90_TMA_STOREES1E_S23_S23_EEEvvEEEEvNT_6ParamsE --------------------------
	.section	.text._ZN7cutlass13device_kernelINS_4gemm6kernel13GemmUniversalIN4cute5tupleIJiiiiEEENS1_10collective13CollectiveMmaINS1_35MainloopSm100TmaUmmaWarpSpecializedILi4ELi2ELi2ENS5_IJNS4_1CILi2EEENSA_ILi1EEESC_EEEEENS5_IJNSA_ILi256EEESF_NSA_ILi64EEEEEENS_12float_e4m3_tENS5_IJlSC_lEEESI_SJ_NS4_8TiledMMAINS4_8MMA_AtomIJNS4_10MMA_TraitsINS4_25SM100_MMA_F8F6F4_2x1SM_SSEJSI_SI_fSF_SF_NS4_17integral_constantINS4_4UMMA5MajorELSQ_0EEESR_NSO_INSP_7ScaleInELSS_0EEEST_EEEEEENS4_6LayoutINS5_IJSC_SC_SC_EEENS5_IJNSA_ILi0EEESY_SY_EEEEENS5_IJNS4_10UnderscoreES11_S11_EEEEENS4_18SM100_TMA_2SM_LOADENS4_14ComposedLayoutINS4_7SwizzleILi2ELi4ELi3EEENS4_18smem_ptr_flag_bitsILi8EEENSW_INS5_IJNSA_ILi8EEESG_EEENS5_IJSG_SC_EEEEEEEvNS4_8identityES14_S1E_vS1F_EENS_8epilogue10collective18CollectiveEpilogueINS1H_23Sm100TmaWarpSpecializedILi4ELi2ELi64ELb0ELb0EEEJNS5_IJNSA_ILi128EEESF_SG_EEENS5_IJNSW_IS1M_SC_EENSW_ISG_SC_EEEEESI_SJ_SI_SJ_NS1H_6fusion15FusionCallbacksIS1L_NS1R_17LinearCombinationISI_fSI_fLNS_15FloatRoundStyleE2EEES1N_S1Q_JEEENS4_5SM1004TMEM4LOAD26SM100_TMEM_LOAD_32dp32b64xENS4_13SM90_TMA_LOADES1E_NS4_39AutoVectorizingCopyWithAssumedAlignmentILi128EEENS4_14SM90_TMA_STOREES1E_S23_S23_EEEvvEEEEvNT_6ParamsE,"ax",@progbits
	.align	128
.text._ZN7cutlass13device_kernelINS_4gemm6kernel13GemmUniversalIN4cute5tupleIJiiiiEEENS1_10collective13CollectiveMmaINS1_35MainloopSm100TmaUmmaWarpSpecializedILi4ELi2ELi2ENS5_IJNS4_1CILi2EEENSA_ILi1EEESC_EEEEENS5_IJNSA_ILi256EEESF_NSA_ILi64EEEEEENS_12float_e4m3_tENS5_IJlSC_lEEESI_SJ_NS4_8TiledMMAINS4_8MMA_AtomIJNS4_10MMA_TraitsINS4_25SM100_MMA_F8F6F4_2x1SM_SSEJSI_SI_fSF_SF_NS4_17integral_constantINS4_4UMMA5MajorELSQ_0EEESR_NSO_INSP_7ScaleInELSS_0EEEST_EEEEEENS4_6LayoutINS5_IJSC_SC_SC_EEENS5_IJNSA_ILi0EEESY_SY_EEEEENS5_IJNS4_10UnderscoreES11_S11_EEEEENS4_18SM100_TMA_2SM_LOADENS4_14ComposedLayoutINS4_7SwizzleILi2ELi4ELi3EEENS4_18smem_ptr_flag_bitsILi8EEENSW_INS5_IJNSA_ILi8EEESG_EEENS5_IJSG_SC_EEEEEEEvNS4_8identityES14_S1E_vS1F_EENS_8epilogue10collective18CollectiveEpilogueINS1H_23Sm100TmaWarpSpecializedILi4ELi2ELi64ELb0ELb0EEEJNS5_IJNSA_ILi128EEESF_SG_EEENS5_IJNSW_IS1M_SC_EENSW_ISG_SC_EEEEESI_SJ_SI_SJ_NS1H_6fusion15FusionCallbacksIS1L_NS1R_17LinearCombinationISI_fSI_fLNS_15FloatRoundStyleE2EEES1N_S1Q_JEEENS4_5SM1004TMEM4LOAD26SM100_TMEM_LOAD_32dp32b64xENS4_13SM90_TMA_LOADES1E_NS4_39AutoVectorizingCopyWithAssumedAlignmentILi128EEENS4_14SM90_TMA_STOREES1E_S23_S23_EEEvvEEEEvNT_6ParamsE:
        .type           _ZN7cutlass13device_kernelINS_4gemm6kernel13GemmUniversalIN4cute5tupleIJiiiiEEENS1_10collective13CollectiveMmaINS1_35MainloopSm100TmaUmmaWarpSpecializedILi4ELi2ELi2ENS5_IJNS4_1CILi2EEENSA_ILi1EEESC_EEEEENS5_IJNSA_ILi256EEESF_NSA_ILi64EEEEEENS_12float_e4m3_tENS5_IJlSC_lEEESI_SJ_NS4_8TiledMMAINS4_8MMA_AtomIJNS4_10MMA_TraitsINS4_25SM100_MMA_F8F6F4_2x1SM_SSEJSI_SI_fSF_SF_NS4_17integral_constantINS4_4UMMA5MajorELSQ_0EEESR_NSO_INSP_7ScaleInELSS_0EEEST_EEEEEENS4_6LayoutINS5_IJSC_SC_SC_EEENS5_IJNSA_ILi0EEESY_SY_EEEEENS5_IJNS4_10UnderscoreES11_S11_EEEEENS4_18SM100_TMA_2SM_LOADENS4_14ComposedLayoutINS4_7SwizzleILi2ELi4ELi3EEENS4_18smem_ptr_flag_bitsILi8EEENSW_INS5_IJNSA_ILi8EEESG_EEENS5_IJSG_SC_EEEEEEEvNS4_8identityES14_S1E_vS1F_EENS_8epilogue10collective18CollectiveEpilogueINS1H_23Sm100TmaWarpSpecializedILi4ELi2ELi64ELb0ELb0EEEJNS5_IJNSA_ILi128EEESF_SG_EEENS5_IJNSW_IS1M_SC_EENSW_ISG_SC_EEEEESI_SJ_SI_SJ_NS1H_6fusion15FusionCallbacksIS1L_NS1R_17LinearCombinationISI_fSI_fLNS_15FloatRoundStyleE2EEES1N_S1Q_JEEENS4_5SM1004TMEM4LOAD26SM100_TMEM_LOAD_32dp32b64xENS4_13SM90_TMA_LOADES1E_NS4_39AutoVectorizingCopyWithAssumedAlignmentILi128EEENS4_14SM90_TMA_STOREES1E_S23_S23_EEEvvEEEEvNT_6ParamsE,@function
        .size           _ZN7cutlass13device_kernelINS_4gemm6kernel13GemmUniversalIN4cute5tupleIJiiiiEEENS1_10collective13CollectiveMmaINS1_35MainloopSm100TmaUmmaWarpSpecializedILi4ELi2ELi2ENS5_IJNS4_1CILi2EEENSA_ILi1EEESC_EEEEENS5_IJNSA_ILi256EEESF_NSA_ILi64EEEEEENS_12float_e4m3_tENS5_IJlSC_lEEESI_SJ_NS4_8TiledMMAINS4_8MMA_AtomIJNS4_10MMA_TraitsINS4_25SM100_MMA_F8F6F4_2x1SM_SSEJSI_SI_fSF_SF_NS4_17integral_constantINS4_4UMMA5MajorELSQ_0EEESR_NSO_INSP_7ScaleInELSS_0EEEST_EEEEEENS4_6LayoutINS5_IJSC_SC_SC_EEENS5_IJNSA_ILi0EEESY_SY_EEEEENS5_IJNS4_10UnderscoreES11_S11_EEEEENS4_18SM100_TMA_2SM_LOADENS4_14ComposedLayoutINS4_7SwizzleILi2ELi4ELi3EEENS4_18smem_ptr_flag_bitsILi8EEENSW_INS5_IJNSA_ILi8EEESG_EEENS5_IJSG_SC_EEEEEEEvNS4_8identityES14_S1E_vS1F_EENS_8epilogue10collective18CollectiveEpilogueINS1H_23Sm100TmaWarpSpecializedILi4ELi2ELi64ELb0ELb0EEEJNS5_IJNSA_ILi128EEESF_SG_EEENS5_IJNSW_IS1M_SC_EENSW_ISG_SC_EEEEESI_SJ_SI_SJ_NS1H_6fusion15FusionCallbacksIS1L_NS1R_17LinearCombinationISI_fSI_fLNS_15FloatRoundStyleE2EEES1N_S1Q_JEEENS4_5SM1004TMEM4LOAD26SM100_TMEM_LOAD_32dp32b64xENS4_13SM90_TMA_LOADES1E_NS4_39AutoVectorizingCopyWithAssumedAlignmentILi128EEENS4_14SM90_TMA_STOREES1E_S23_S23_EEEvvEEEEvNT_6ParamsE,(.L_x_188 - _ZN7cutlass13device_kernelINS_4gemm6kernel13GemmUniversalIN4cute5tupleIJiiiiEEENS1_10collective13CollectiveMmaINS1_35MainloopSm100TmaUmmaWarpSpecializedILi4ELi2ELi2ENS5_IJNS4_1CILi2EEENSA_ILi1EEESC_EEEEENS5_IJNSA_ILi256EEESF_NSA_ILi64EEEEEENS_12float_e4m3_tENS5_IJlSC_lEEESI_SJ_NS4_8TiledMMAINS4_8MMA_AtomIJNS4_10MMA_TraitsINS4_25SM100_MMA_F8F6F4_2x1SM_SSEJSI_SI_fSF_SF_NS4_17integral_constantINS4_4UMMA5MajorELSQ_0EEESR_NSO_INSP_7ScaleInELSS_0EEEST_EEEEEENS4_6LayoutINS5_IJSC_SC_SC_EEENS5_IJNSA_ILi0EEESY_SY_EEEEENS5_IJNS4_10UnderscoreES11_S11_EEEEENS4_18SM100_TMA_2SM_LOADENS4_14ComposedLayoutINS4_7SwizzleILi2ELi4ELi3EEENS4_18smem_ptr_flag_bitsILi8EEENSW_INS5_IJNSA_ILi8EEESG_EEENS5_IJSG_SC_EEEEEEEvNS4_8identityES14_S1E_vS1F_EENS_8epilogue10collective18CollectiveEpilogueINS1H_23Sm100TmaWarpSpecializedILi4ELi2ELi64ELb0ELb0EEEJNS5_IJNSA_ILi128EEESF_SG_EEENS5_IJNSW_IS1M_SC_EENSW_ISG_SC_EEEEESI_SJ_SI_SJ_NS1H_6fusion15FusionCallbacksIS1L_NS1R_17LinearCombinationISI_fSI_fLNS_15FloatRoundStyleE2EEES1N_S1Q_JEEENS4_5SM1004TMEM4LOAD26SM100_TMEM_LOAD_32dp32b64xENS4_13SM90_TMA_LOADES1E_NS4_39AutoVectorizingCopyWithAssumedAlignmentILi128EEENS4_14SM90_TMA_STOREES1E_S23_S23_EEEvvEEEEvNT_6ParamsE)
        .other          _ZN7cutlass13device_kernelINS_4gemm6kernel13GemmUniversalIN4cute5tupleIJiiiiEEENS1_10collective13CollectiveMmaINS1_35MainloopSm100TmaUmmaWarpSpecializedILi4ELi2ELi2ENS5_IJNS4_1CILi2EEENSA_ILi1EEESC_EEEEENS5_IJNSA_ILi256EEESF_NSA_ILi64EEEEEENS_12float_e4m3_tENS5_IJlSC_lEEESI_SJ_NS4_8TiledMMAINS4_8MMA_AtomIJNS4_10MMA_TraitsINS4_25SM100_MMA_F8F6F4_2x1SM_SSEJSI_SI_fSF_SF_NS4_17integral_constantINS4_4UMMA5MajorELSQ_0EEESR_NSO_INSP_7ScaleInELSS_0EEEST_EEEEEENS4_6LayoutINS5_IJSC_SC_SC_EEENS5_IJNSA_ILi0EEESY_SY_EEEEENS5_IJNS4_10UnderscoreES11_S11_EEEEENS4_18SM100_TMA_2SM_LOADENS4_14ComposedLayoutINS4_7SwizzleILi2ELi4ELi3EEENS4_18smem_ptr_flag_bitsILi8EEENSW_INS5_IJNSA_ILi8EEESG_EEENS5_IJSG_SC_EEEEEEEvNS4_8identityES14_S1E_vS1F_EENS_8epilogue10collective18CollectiveEpilogueINS1H_23Sm100TmaWarpSpecializedILi4ELi2ELi64ELb0ELb0EEEJNS5_IJNSA_ILi128EEESF_SG_EEENS5_IJNSW_IS1M_SC_EENSW_ISG_SC_EEEEESI_SJ_SI_SJ_NS1H_6fusion15FusionCallbacksIS1L_NS1R_17LinearCombinationISI_fSI_fLNS_15FloatRoundStyleE2EEES1N_S1Q_JEEENS4_5SM1004TMEM4LOAD26SM100_TMEM_LOAD_32dp32b64xENS4_13SM90_TMA_LOADES1E_NS4_39AutoVectorizingCopyWithAssumedAlignmentILi128EEENS4_14SM90_TMA_STOREES1E_S23_S23_EEEvvEEEEvNT_6ParamsE,@"STO_CUDA_ENTRY STV_DEFAULT"
_ZN7cutlass13device_kernelINS_4gemm6kernel13GemmUniversalIN4cute5tupleIJiiiiEEENS1_10collective13CollectiveMmaINS1_35MainloopSm100TmaUmmaWarpSpecializedILi4ELi2ELi2ENS5_IJNS4_1CILi2EEENSA_ILi1EEESC_EEEEENS5_IJNSA_ILi256EEESF_NSA_ILi64EEEEEENS_12float_e4m3_tENS5_IJlSC_lEEESI_SJ_NS4_8TiledMMAINS4_8MMA_AtomIJNS4_10MMA_TraitsINS4_25SM100_MMA_F8F6F4_2x1SM_SSEJSI_SI_fSF_SF_NS4_17integral_constantINS4_4UMMA5MajorELSQ_0EEESR_NSO_INSP_7ScaleInELSS_0EEEST_EEEEEENS4_6LayoutINS5_IJSC_SC_SC_EEENS5_IJNSA_ILi0EEESY_SY_EEEEENS5_IJNS4_10UnderscoreES11_S11_EEEEENS4_18SM100_TMA_2SM_LOADENS4_14ComposedLayoutINS4_7SwizzleILi2ELi4ELi3EEENS4_18smem_ptr_flag_bitsILi8EEENSW_INS5_IJNSA_ILi8EEESG_EEENS5_IJSG_SC_EEEEEEEvNS4_8identityES14_S1E_vS1F_EENS_8epilogue10collective18CollectiveEpilogueINS1H_23Sm100TmaWarpSpecializedILi4ELi2ELi64ELb0ELb0EEEJNS5_IJNSA_ILi128EEESF_SG_EEENS5_IJNSW_IS1M_SC_EENSW_ISG_SC_EEEEESI_SJ_SI_SJ_NS1H_6fusion15FusionCallbacksIS1L_NS1R_17LinearCombinationISI_fSI_fLNS_15FloatRoundStyleE2EEES1N_S1Q_JEEENS4_5SM1004TMEM4LOAD26SM100_TMEM_LOAD_32dp32b64xENS4_13SM90_TMA_LOADES1E_NS4_39AutoVectorizingCopyWithAssumedAlignmentILi128EEENS4_14SM90_TMA_STOREES1E_S23_S23_EEEvvEEEEvNT_6ParamsE:
[----:B------:R-:W1:Y:S01]  /*0000*/  LDC R1, c[0x0][0x37c] ;  /* 0x0000df00ff017b82 */ /* 0x000e620000000800 */
[----:B------:R-:W2:Y:S01]  /*0010*/  S2R R185, SR_TID.X ;  /* 0x0000000000b97919 */ /* 0x000ea20000002100 */
[----:B------:R-:W3:Y:S06]  /*0020*/  LDCU.64 UR6, c[0x0][0x890] ;  /* 0x00011200ff0677ac */ /* 0x000eec0008000a00 */
[----:B------:R-:W4:Y:S01]  /*0030*/  S2UR UR37, SR_CgaCtaId ;  /* 0x00000000002579c3 */ /* 0x000f220000008800 */
[----:B------:R-:W-:Y:S02]  /*0040*/  PRMT R171, RZ, 0x7610, R171 ;  /* 0x00007610ffab7816 */ /* 0x000fe400000000ab */
[----:B------:R-:W-:Y:S01]  /*0050*/  ELECT P1, URZ, PT ;  /* 0x0000000000ff782f */ /* 0x000fe20003820000 */
[----:B------:R-:W1:Y:S01]  /*0060*/  LDCU.64 UR46, c[0x0][0x358] ;  /* 0x00006b00ff2e77ac */ /* 0x000e620008000a00 */
[----:B---3--:R-:W-:-:S04]  /*0070*/  UISETP.NE.U32.AND UP0, UPT, UR6, URZ, UPT ;  /* 0x000000ff0600728c */ /* 0x008fc8000bf05070 */
[----:B------:R-:W-:Y:S02]  /*0080*/  UISETP.NE.AND.EX UP0, UPT, UR7, URZ, UPT, UP0 ;  /* 0x000000ff0700728c */ /* 0x000fe4000bf05300 */
[----:B----4-:R-:W-:Y:S02]  /*0090*/  ULOP3.LUT UR5, UR37, 0x1, URZ, 0xc0, !UPT ;  /* 0x0000000125057892 */ /* 0x010fe4000f8ec0ff */
[----:B------:R-:W-:Y:S01]  /*00a0*/  ULOP3.LUT UR4, UR37, 0x1, URZ, 0x3c, !UPT ;  /* 0x0000000125047892 */ /* 0x000fe2000f8e3cff */
[----:B--2---:R-:W-:-:S05]  /*00b0*/  SHF.R.U32.HI R173, RZ, 0x5, R185 ;  /* 0x00000005ffad7819 */ /* 0x004fca00000116b9 */
[----:B------:R-:W2:Y:S02]  /*00c0*/  SHFL.IDX PT, R0, R173, RZ, 0x1f ;  /* 0x00001fffad007589 */ /* 0x000ea400000e0000 */
[----:B--2---:R-:W-:Y:S01]  /*00d0*/  R2UR UR10, R0 ;  /* 0x00000000000a72ca */ /* 0x004fe200000e0000 */
[----:B-1----:R-:W-:-:S14]  /*00e0*/  BRA.U UP0, `(.L_x_0) ;  /* 0x00000001002c7547 */ /* 0x002fdc000b800000 */
[----:B------:R-:W1:Y:S02]  /*00f0*/  LDCU.64 UR8, c[0x0][0x888] ;  /* 0x00011100ff0877ac */ /* 0x000e640008000a00 */
[----:B-1----:R-:W-:-:S04]  /*0100*/  UISETP.NE.U32.AND UP0, UPT, UR8, URZ, UPT ;  /* 0x000000ff0800728c */ /* 0x002fc8000bf05070 */
[----:B------:R-:W-:-:S09]  /*0110*/  UISETP.NE.AND.EX UP0, UPT, UR9, URZ, UPT, UP0 ;  /* 0x000000ff0900728c */ /* 0x000fd2000bf05300 */
[----:B------:R-:W-:Y:S05]  /*0120*/  BRA.U !UP0, `(.L_x_1) ;  /* 0x0000000108107547 */ /* 0x000fea000b800000 */
[----:B------:R-:W1:Y:S02]  /*0130*/  LDC.64 R2, c[0x0][0x888] ;  /* 0x00022200ff027b82 */ /* 0x000e640000000a00 */
[----:B-1----:R1:W5:Y:S01]  /*0140*/  LDG.E R81, desc[UR46][R2.64] ;  /* 0x0000002e02517981 */ /* 0x002362000c1e1900 */
[----:B------:R-:W-:Y:S01]  /*0150*/  HFMA2 R171, -RZ, RZ, 0, 5.9604644775390625e-08 ;  /* 0x00000001ffab7431 */ /* 0x000fe200000001ff */
[----:B------:R-:W-:Y:S05]  /*0160*/  BRA `(.L_x_0) ;  /* 0x00000000000c7947 */ /* 0x000fea0003800000 */
.L_x_1:
[----:B------:R-:W1:Y:S01]  /*0170*/  LDCU UR8, c[0x0][0x880] ;  /* 0x00011000ff0877ac */ /* 0x000e620008000800 */
[----:B------:R-:W-:Y:S01]  /*0180*/  HFMA2 R171, -RZ, RZ, 0, 5.9604644775390625e-08 ;  /* 0x00000001ffab7431 */ /* 0x000fe200000001ff */
[----:B-1----:R-:W-:-:S07]  /*0190*/  MOV R81, UR8 ;  /* 0x0000000800517c02 */ /* 0x002fce0008000f00 */
.L_x_0:
[----:B------:R-:W2:Y:S02]  /*01a0*/  LDCU.64 UR8, c[0x0][0x8b0] ;  /* 0x00011600ff0877ac */ /* 0x000ea40008000a00 */
[----:B--2---:R-:W-:-:S04]  /*01b0*/  UISETP.NE.U32.AND UP0, UPT, UR8, URZ, UPT ;  /* 0x000000ff0800728c */ /* 0x004fc8000bf05070 */
[----:B------:R-:W-:-:S09]  /*01c0*/  UISETP.NE.AND.EX UP0, UPT, UR9, URZ, UPT, UP0 ;  /* 0x000000ff0900728c */ /* 0x000fd2000bf05300 */
[----:B------:R-:W-:Y:S05]  /*01d0*/  BRA.U UP0, `(.L_x_2) ;  /* 0x0000000100247547 */ /* 0x000fea000b800000 */
[----:B------:R-:W2:Y:S02]  /*01e0*/  LDCU.64 UR8, c[0x0][0x8a8] ;  /* 0x00011500ff0877ac */ /* 0x000ea40008000a00 */
[----:B--2---:R-:W-:-:S04]  /*01f0*/  UISETP.NE.U32.AND UP0, UPT, UR8, URZ, UPT ;  /* 0x000000ff0800728c */ /* 0x004fc8000bf05070 */
[----:B------:R-:W-:-:S09]  /*0200*/  UISETP.NE.AND.EX UP0, UPT, UR9, URZ, UPT, UP0 ;  /* 0x000000ff0900728c */ /* 0x000fd2000bf05300 */
[----:B------:R-:W-:Y:S05]  /*0210*/  BRA.U !UP0, `(.L_x_3) ;  /* 0x00000001080c7547 */ /* 0x000fea000b800000 */
[----:B------:R-:W2:Y:S02]  /*0220*/  LDC.64 R78, c[0x0][0x8a8] ;  /* 0x00022a00ff4e7b82 */ /* 0x000ea40000000a00 */
[----:B--2---:R2:W5:Y:S01]  /*0230*/  LDG.E R78, desc[UR46][R78.64] ;  /* 0x0000002e4e4e7981 */ /* 0x004562000c1e1900 */
[----:B------:R-:W-:Y:S05]  /*0240*/  BRA `(.L_x_2) ;  /* 0x0000000000087947 */ /* 0x000fea0003800000 */
.L_x_3:
[----:B------:R-:W2:Y:S02]  /*0250*/  LDCU UR8, c[0x0][0x8a0] ;  /* 0x00011400ff0877ac */ /* 0x000ea40008000800 */
[----:B--2---:R-:W-:Y:S02]  /*0260*/  MOV R78, UR8 ;  /* 0x00000008004e7c02 */ /* 0x004fe40008000f00 */
.L_x_2:
[----:B------:R-:W-:Y:S01]  /*0270*/  IMAD.U32 R0, RZ, RZ, UR10 ;  /* 0x0000000aff007e24 */ /* 0x000fe2000f8e00ff */
[----:B------:R-:W-:Y:S04]  /*0280*/  BSSY.RECONVERGENT B0, `(.L_x_4) ;  /* 0x000000c000007945 */ /* 0x000fe80003800200 */
[C---:B------:R-:W-:Y:S02]  /*0290*/  ISETP.NE.OR P2, PT, R0.reuse, 0x1, !P1 ;  /* 0x000000010000780c */ /* 0x040fe40004f45670 */
[----:B------:R-:W-:-:S11]  /*02a0*/  ISETP.NE.OR P0, PT, R0, 0x3, !P1 ;  /* 0x000000030000780c */ /* 0x000fd60004f05670 */
[----:B------:R-:W-:Y:S05]  /*02b0*/  @P2 BRA `(.L_x_5) ;  /* 0x0000000000202947 */ /* 0x000fea0003800000 */
[----:B------:R-:W3:Y:S02]  /*02c0*/  LDCU.64 UR8, c[0x0][0x348] ;  /* 0x00006900ff0877ac */ /* 0x000ee40008000a00 */
[----:B---3--:R-:W-:Y:S02]  /*02d0*/  UIADD3 UR12, UP1, UPT, UR8, 0x80, URZ ;  /* 0x00000080080c7890 */ /* 0x008fe4000ff3e0ff */
[----:B------:R-:W-:Y:S02]  /*02e0*/  UIADD3 UR8, UP0, UPT, UR8, 0x180, URZ ;  /* 0x0000018008087890 */ /* 0x000fe4000ff1e0ff */
[----:B------:R-:W-:Y:S02]  /*02f0*/  UIADD3.X UR13, UPT, UPT, URZ, UR9, URZ, UP1, !UPT ;  /* 0x00000009ff0d7290 */ /* 0x000fe40008ffe4ff */
[----:B------:R-:W-:-:S07]  /*0300*/  UIADD3.X UR9, UPT, UPT, URZ, UR9, URZ, UP0, !UPT ;  /* 0x00000009ff097290 */ /* 0x000fce00087fe4ff */
[----:B------:R3:W-:Y:S02]  /*0310*/  UTMACCTL.PF [UR12] ;  /* 0x000000000c0079b9 */ /* 0x0007e40008040000 */
[----:B------:R3:W-:Y:S02]  /*0320*/  UTMACCTL.PF [UR8] ;  /* 0x00000000080079b9 */ /* 0x0007e40008040000 */
[----:B---3--:R-:W-:Y:S01]  /*0330*/  NOP ;  /* 0x0000000000007918 */ /* 0x008fe20000000000 */
.L_x_5:
[----:B------:R-:W-:Y:S05]  /*0340*/  BSYNC.RECONVERGENT B0 ;  /* 0x0000000000007941 */ /* 0x000fea0003800200 */
.L_x_4:
[----:B------:R-:W-:Y:S04]  /*0350*/  BSSY.RECONVERGENT B0, `(.L_x_6) ;  /* 0x000000a000007945 */ /* 0x000fe80003800200 */
        /* <DEDUP_REMOVED lines=9> */
.L_x_7:
[----:B------:R-:W-:Y:S05]  /*03f0*/  BSYNC.RECONVERGENT B0 ;  /* 0x0000000000007941 */ /* 0x000fea0003800200 */
.L_x_6:
[----:B------:R-:W3:Y:S01]  /*0400*/  LDCU.64 UR8, c[0x0][0x888] ;  /* 0x00011100ff0877ac */ /* 0x000ee20008000a00 */
[----:B------:R-:W-:Y:S02]  /*0410*/  UISETP.EQ.U32.AND UP1, UPT, UR6, URZ, UPT ;  /* 0x000000ff0600728c */ /* 0x000fe4000bf22070 */
[----:B------:R-:W-:Y:S02]  /*0420*/  UPLOP3.LUT UP5, UPT, UPT, UPT, UPT, 0x80, 0x8 ;  /* 0x000000000008789c */ /* 0x000fe40003faf070 */
[----:B---3--:R-:W-:-:S04]  /*0430*/  UISETP.NE.U32.AND UP0, UPT, UR8, URZ, UPT ;  /* 0x000000ff0800728c */ /* 0x008fc8000bf05070 */
[----:B------:R-:W-:-:S04]  /*0440*/  UISETP.NE.AND.EX UP0, UPT, UR9, URZ, UPT, UP0 ;  /* 0x000000ff0900728c */ /* 0x000fc8000bf05300 */
[----:B------:R-:W-:-:S04]  /*0450*/  UISETP.EQ.OR.EX UP2, UPT, UR7, URZ, !UP0, UP1 ;  /* 0x000000ff0700728c */ /* 0x000fc8000c742710 */
[----:B------:R-:W-:-:S05]  /*0460*/  UP2UR UR50, UPR, URZ, 0x4 ;  /* 0x00000004ff327883 */ /* 0x000fca0008000000 */
[----:B------:R-:W-:Y:S07]  /*0470*/  BRA.U !UP2, `(.L_x_8) ;  /* 0x000000010a207547 */ /* 0x000fee000b800000 */
[----:B------:R-:W-:Y:S01]  /*0480*/  UISETP.NE.U32.AND UP2, UPT, UR6, URZ, UPT ;  /* 0x000000ff0600728c */ /* 0x000fe2000bf45070 */
[----:B-----5:R-:W-:Y:S01]  /*0490*/  FSETP.NEU.AND P0, PT, R81, RZ, PT ;  /* 0x000000ff5100720b */ /* 0x020fe20003f0d000 */
[----:B------:R-:W-:Y:S02]  /*04a0*/  USEL UR6, URZ, 0xffffffff, UP0 ;  /* 0xffffffffff067887 */ /* 0x000fe40008000000 */
[----:B------:R-:W-:-:S10]  /*04b0*/  UISETP.NE.AND.EX UP2, UPT, UR7, URZ, UPT, UP2 ;  /* 0x000000ff0700728c */ /* 0x000fd4000bf45320 */
[----:B------:R-:W-:Y:S01]  /*04c0*/  VOTEU.ANY UP1, P0 ;  /* 0x0000000000ff7886 */ /* 0x000fe20000020100 */
[----:B------:R-:W-:-:S04]  /*04d0*/  @!UP2 USEL UR6, URZ, 0xffffffff, UP1 ;  /* 0xffffffffff06a887 */ /* 0x000fc80008800000 */
[----:B------:R-:W-:-:S04]  /*04e0*/  ULOP3.LUT UR6, UR6, 0x1, URZ, 0xc0, !UPT ;  /* 0x0000000106067892 */ /* 0x000fc8000f8ec0ff */
[----:B------:R-:W-:-:S11]  /*04f0*/  UISETP.NE.U32.AND UP5, UPT, UR6, 0x1, UPT ;  /* 0x000000010600788c */ /* 0x000fd6000bfa5070 */
.L_x_8:
[----:B------:R-:W3:Y:S01]  /*0500*/  SHFL.IDX PT, R0, R173, RZ, 0x1f ;  /* 0x00001fffad007589 */ /* 0x000ee200000e0000 */
[----:B------:R-:W-:-:S04]  /*0510*/  UISETP.NE.AND UP1, UPT, UR10, 0x2, UPT ;  /* 0x000000020a00788c */ /* 0x000fc8000bf25270 */
[----:B------:R-:W-:Y:S02]  /*0520*/  UISETP.EQ.AND UP2, UPT, UR5, URZ, !UP1 ;  /* 0x000000ff0500728c */ /* 0x000fe4000cf42270 */
[----:B------:R-:W-:-:S04]  /*0530*/  USEL UR6, URZ, 0x1, UP1 ;  /* 0x00000001ff067887 */ /* 0x000fc80008800000 */
[----:B------:R-:W-:Y:S02]  /*0540*/  PLOP3.LUT P5, PT, P1, PT, UP2, 0x80, 0x8 ;  /* 0x000000000008781c */ /* 0x000fe40000faf028 */
[----:B---3--:R-:W-:-:S13]  /*0550*/  ISETP.NE.AND P0, PT, R0, RZ, PT ;  /* 0x000000ff0000720c */ /* 0x008fda0003f05270 */
[----:B------:R-:W-:Y:S05]  /*0560*/  @P0 BRA `(.L_x_9) ;  /* 0x0000000000440947 */ /* 0x000fea0003800000 */
[----:B------:R-:W-:Y:S01]  /*0570*/  UMOV UR8, 0x400 ;  /* 0x0000040000087882 */ /* 0x000fe20000000000 */
[----:B------:R-:W-:Y:S01]  /*0580*/  UMOV UR7, 0x1 ;  /* 0x0000000100077882 */ /* 0x000fe20000000000 */
[----:B------:R-:W-:Y:S02]  /*0590*/  ULEA UR8, UR37, UR8, 0x18 ;  /* 0x0000000825087291 */ /* 0x000fe4000f8ec0ff */
[----:B------:R-:W-:-:S04]  /*05a0*/  UIADD3 UR12, UPT, UPT, -UR7, 0x100000, URZ ;  /* 0x00100000070c7890 */ /* 0x000fc8000fffe1ff */
[----:B------:R-:W-:Y:S02]  /*05b0*/  USHF.L.U32 UR13, UR12, 0xb, URZ ;  /* 0x0000000b0c0d7899 */ /* 0x000fe400080006ff */
[----:B------:R-:W-:Y:S01]  /*05c0*/  USHF.L.U32 UR12, UR12, 0x1, URZ ;  /* 0x000000010c0c7899 */ /* 0x000fe200080006ff */
[----:B------:R-:W-:Y:S01]  /*05d0*/  ELECT P0, URZ, PT ;  /* 0x0000000000ff782f */ /* 0x000fe20003800000 */
[----:B------:R-:W3:Y:S10]  /*05e0*/  FENCE.VIEW.ASYNC.S ;  /* 0x00000000000073c6 */ /* 0x000ef40000000000 */
[----:B---3--:R3:W4:Y:S01]  /*05f0*/  SYNCS.EXCH.64 URZ, [UR8], UR12 ;  /* 0x0000000c08ff75b2 */ /* 0x0087220008000100 */
[----:B------:R3:W1:Y:S01]  /*0600*/  SYNCS.EXCH.64 URZ, [UR8+0x20], UR12 ;  /* 0x0000200c08ff75b2 */ /* 0x0006620008000100 */
[----:B------:R3:W1:Y:S01]  /*0610*/  SYNCS.EXCH.64 URZ, [UR8+0x8], UR12 ;  /* 0x0000080c08ff75b2 */ /* 0x0006620008000100 */
[----:B------:R3:W1:Y:S01]  /*0620*/  SYNCS.EXCH.64 URZ, [UR8+0x28], UR12 ;  /* 0x0000280c08ff75b2 */ /* 0x0006620008000100 */
[----:B------:R3:W1:Y:S01]  /*0630*/  SYNCS.EXCH.64 URZ, [UR8+0x10], UR12 ;  /* 0x0000100c08ff75b2 */ /* 0x0006620008000100 */
[----:B------:R3:W1:Y:S01]  /*0640*/  SYNCS.EXCH.64 URZ, [UR8+0x30], UR12 ;  /* 0x0000300c08ff75b2 */ /* 0x0006620008000100 */
[----:B------:R3:W1:Y:S01]  /*0650*/  SYNCS.EXCH.64 URZ, [UR8+0x18], UR12 ;  /* 0x0000180c08ff75b2 */ /* 0x0006620008000100 */
[----:B------:R3:W1:Y:S01]  /*0660*/  SYNCS.EXCH.64 URZ, [UR8+0x38], UR12 ;  /* 0x0000380c08ff75b2 */ /* 0x0006620008000100 */
[----:B------:R-:W-:Y:S01]  /*0670*/  NOP ;  /* 0x0000000000007918 */ /* 0x000fe20000000000 */
.L_x_9:
[----:B------:R-:W2:Y:S01]  /*0680*/  SHFL.IDX PT, R0, R173, RZ, 0x1f ;  /* 0x00001fffad007589 */ /* 0x000ea200000e0000 */
[----:B------:R-:W-:Y:S01]  /*0690*/  NOP ;  /* 0x0000000000007918 */ /* 0x000fe20000000000 */
[----:B--2---:R-:W-:-:S13]  /*06a0*/  ISETP.NE.AND P0, PT, R0, 0x1, PT ;  /* 0x000000010000780c */ /* 0x004fda0003f05270 */
[----:B------:R-:W-:Y:S05]  /*06b0*/  @P0 BRA `(.L_x_10) ;  /* 0x0000000000540947 */ /* 0x000fea0003800000 */
[----:B------:R-:W-:Y:S01]  /*06c0*/  UMOV UR9, 0x400 ;  /* 0x0000040000097882 */ /* 0x000fe20000000000 */
[----:B---3--:R-:W-:Y:S01]  /*06d0*/  UMOV UR8, 0x20 ;  /* 0x0000002000087882 */ /* 0x008fe20000000000 */
[----:B------:R-:W-:Y:S01]  /*06e0*/  UMOV UR7, 0x80 ;  /* 0x0000008000077882 */ /* 0x000fe20000000000 */
[----:B------:R-:W-:Y:S02]  /*06f0*/  ULEA UR9, UR37, UR9, 0x18 ;  /* 0x0000000925097291 */ /* 0x000fe4000f8ec0ff */
[----:B------:R-:W-:-:S04]  /*0700*/  UIADD3 UR12, UPT, UPT, -UR8, 0x100000, URZ ;  /* 0x00100000080c7890 */ /* 0x000fc8000fffe1ff */
[----:B------:R-:W-:Y:S02]  /*0710*/  USHF.L.U32 UR13, UR12, 0xb, URZ ;  /* 0x0000000b0c0d7899 */ /* 0x000fe400080006ff */
[----:B------:R-:W-:Y:S02]  /*0720*/  USHF.L.U32 UR12, UR12, 0x1, URZ ;  /* 0x000000010c0c7899 */ /* 0x000fe400080006ff */
[----:B------:R-:W-:-:S04]  /*0730*/  UIADD3 UR14, UPT, UPT, -UR7, 0x100000, URZ ;  /* 0x00100000070e7890 */ /* 0x000fc8000fffe1ff */
[----:B------:R-:W-:Y:S02]  /*0740*/  USHF.L.U32 UR15, UR14, 0xb, URZ ;  /* 0x0000000b0e0f7899 */ /* 0x000fe400080006ff */
[----:B------:R-:W-:Y:S01]  /*0750*/  USHF.L.U32 UR14, UR14, 0x1, URZ ;  /* 0x000000010e0e7899 */ /* 0x000fe200080006ff */
[----:B------:R-:W-:Y:S01]  /*0760*/  ELECT P0, URZ, PT ;  /* 0x0000000000ff782f */ /* 0x000fe20003800000 */
[----:B------:R-:W2:Y:S02]  /*0770*/  FENCE.VIEW.ASYNC.S ;  /* 0x00000000000073c6 */ /* 0x000ea40000000000 */
[----:B--2---:R2:W3:Y:S08]  /*0780*/  SYNCS.EXCH.64 URZ, [UR9+0x40], UR12 ;  /* 0x0000400c09ff75b2 */ /* 0x0044f00008000100 */
        /* <DEDUP_REMOVED lines=8> */
.L_x_10:
[----:B------:R-:W4:Y:S01]  /*0810*/  SHFL.IDX PT, R0, R173, RZ, 0x1f ;  /* 0x00001fffad007589 */ /* 0x000f2200000e0000 */
[----:B------:R-:W-:Y:S01]  /*0820*/  NOP ;  /* 0x0000000000007918 */ /* 0x000fe20000000000 */
[----:B----4-:R-:W-:-:S13]  /*0830*/  ISETP.NE.AND P0, PT, R0, 0x3, PT ;  /* 0x000000030000780c */ /* 0x010fda0003f05270 */
[----:B------:R-:W-:Y:S05]  /*0840*/  @P0 BRA `(.L_x_11) ;  /* 0x00000000002c0947 */ /* 0x000fea0003800000 */
[----:B---3--:R-:W-:Y:S01]  /*0850*/  UMOV UR8, 0x400 ;  /* 0x0000040000087882 */ /* 0x008fe20000000000 */
[----:B------:R-:W-:Y:S01]  /*0860*/  UMOV UR7, 0x20 ;  /* 0x0000002000077882 */ /* 0x000fe20000000000 */
[----:B------:R-:W-:Y:S02]  /*0870*/  ULEA UR8, UR37, UR8, 0x18 ;  /* 0x0000000825087291 */ /* 0x000fe4000f8ec0ff */
[----:B--2---:R-:W-:-:S04]  /*0880*/  UIADD3 UR12, UPT, UPT, -UR7, 0x100000, URZ ;  /* 0x00100000070c7890 */ /* 0x004fc8000fffe1ff */
[----:B------:R-:W-:Y:S02]  /*0890*/  USHF.L.U32 UR13, UR12, 0xb, URZ ;  /* 0x0000000b0c0d7899 */ /* 0x000fe400080006ff */
[----:B------:R-:W-:Y:S01]  /*08a0*/  USHF.L.U32 UR12, UR12, 0x1, URZ ;  /* 0x000000010c0c7899 */ /* 0x000fe200080006ff */
[----:B------:R-:W-:Y:S01]  /*08b0*/  ELECT P0, URZ, PT ;  /* 0x0000000000ff782f */ /* 0x000fe20003800000 */
[----:B------:R-:W2:Y:S10]  /*08c0*/  FENCE.VIEW.ASYNC.S ;  /* 0x00000000000073c6 */ /* 0x000eb40000000000 */
[----:B--2---:R4:W2:Y:S01]  /*08d0*/  SYNCS.EXCH.64 URZ, [UR8+0x80], UR12 ;  /* 0x0000800c08ff75b2 */ /* 0x0048a20008000100 */
[----:B------:R4:W3:Y:S02]  /*08e0*/  SYNCS.EXCH.64 URZ, [UR8+0x88], UR12 ;  /* 0x0000880c08ff75b2 */ /* 0x0008e40008000100 */
[----:B----4-:R-:W-:Y:S01]  /*08f0*/  NOP ;  /* 0x0000000000007918 */ /* 0x010fe20000000000 */
.L_x_11:
[----:B------:R-:W4:Y:S01]  /*0900*/  SHFL.IDX PT, R0, R173, RZ, 0x1f ;  /* 0x00001fffad007589 */ /* 0x000f2200000e0000 */
[----:B------:R-:W-:Y:S01]  /*0910*/  NOP ;  /* 0x0000000000007918 */ /* 0x000fe20000000000 */
[----:B----4-:R-:W-:-:S13]  /*0920*/  ISETP.NE.AND P0, PT, R0, 0x4, PT ;  /* 0x000000040000780c */ /* 0x010fda0003f05270 */
[----:B------:R-:W-:Y:S05]  /*0930*/  @P0 BRA `(.L_x_12) ;  /* 0x0000000000480947 */ /* 0x000fea0003800000 */
[----:B--2---:R-:W-:Y:S01]  /*0940*/  UMOV UR9, 0x1e0 ;  /* 0x000001e000097882 */ /* 0x004fe20000000000 */
[----:B---3--:R-:W-:Y:S01]  /*0950*/  UMOV UR8, 0x400 ;  /* 0x0000040000087882 */ /* 0x008fe20000000000 */
[----:B------:R-:W-:Y:S01]  /*0960*/  USEL UR9, UR9, 0x1a0, UP5 ;  /* 0x000001a009097887 */ /* 0x000fe2000a800000 */
        /* <DEDUP_REMOVED lines=10> */
[----:B--2---:R4:W2:Y:S08]  /*0a10*/  SYNCS.EXCH.64 URZ, [UR8+0x90], UR12 ;  /* 0x0000900c08ff75b2 */ /* 0x0048b00008000100 */
[----:B------:R4:W3:Y:S01]  /*0a20*/  SYNCS.EXCH.64 URZ, [UR8+0xa0], UR14 ;  /* 0x0000a00e08ff75b2 */ /* 0x0008e20008000100 */
[----:B------:R4:W1:Y:S01]  /*0a30*/  SYNCS.EXCH.64 URZ, [UR8+0x98], UR12 ;  /* 0x0000980c08ff75b2 */ /* 0x0008620008000100 */
[----:B------:R4:W1:Y:S02]  /*0a40*/  SYNCS.EXCH.64 URZ, [UR8+0xa8], UR14 ;  /* 0x0000a80e08ff75b2 */ /* 0x0008640008000100 */
[----:B----4-:R-:W-:Y:S01]  /*0a50*/  NOP ;  /* 0x0000000000007918 */ /* 0x010fe20000000000 */
.L_x_12:
[----:B------:R-:W4:Y:S01]  /*0a60*/  SHFL.IDX PT, R0, R173, RZ, 0x1f ;  /* 0x00001fffad007589 */ /* 0x000f2200000e0000 */
[----:B------:R-:W-:Y:S01]  /*0a70*/  NOP ;  /* 0x0000000000007918 */ /* 0x000fe20000000000 */
[----:B----4-:R-:W-:-:S13]  /*0a80*/  ISETP.NE.AND P0, PT, R0, 0x5, PT ;  /* 0x000000050000780c */ /* 0x010fda0003f05270 */
[----:B------:R-:W-:Y:S05]  /*0a90*/  @P0 BRA `(.L_x_13) ;  /* 0x0000000000440947 */ /* 0x000fea0003800000 */
[----:B--2---:R-:W-:Y:S01]  /*0aa0*/  UMOV UR9, 0x400 ;  /* 0x0000040000097882 */ /* 0x004fe20000000000 */
        /* <DEDUP_REMOVED lines=16> */
.L_x_13:
[----:B------:R-:W4:Y:S01]  /*0bb0*/  SHFL.IDX PT, R0, R173, RZ, 0x1f ;  /* 0x00001fffad007589 */ /* 0x000f2200000e0000 */
[----:B------:R-:W-:Y:S01]  /*0bc0*/  ISETP.NE.OR P1, PT, RZ, UR10, !P1 ;  /* 0x0000000aff007c0c */ /* 0x000fe2000cf25670 */
        /* <DEDUP_REMOVED lines=12> */
[----:B------:R4:W3:Y:S01]  /*0c90*/  SYNCS.EXCH.64 URZ, [UR8+0xe0], UR12 ;  /* 0x0000e00c08ff75b2 */ /* 0x0008e20008000100 */
[----:B------:R4:W1:Y:S01]  /*0ca0*/  SYNCS.EXCH.64 URZ, [UR8+0xd8], UR12 ;  /* 0x0000d80c08ff75b2 */ /* 0x0008620008000100 */
[----:B------:R4:W1:Y:S02]  /*0cb0*/  SYNCS.EXCH.64 URZ, [UR8+0xe8], UR12 ;  /* 0x0000e80c08ff75b2 */ /* 0x0008640008000100 */
[----:B----4-:R-:W-:Y:S01]  /*0cc0*/  NOP ;  /* 0x0000000000007918 */ /* 0x010fe20000000000 */
.L_x_14:
[----:B------:R-:W-:Y:S01]  /*0cd0*/  VOTEU.ALL UP1, P1 ;  /* 0x0000000000ff7886 */ /* 0x000fe20000820000 */
[----:B---3--:R-:W3:Y:S01]  /*0ce0*/  LDCU UR8, c[0x0][0x36c] ;  /* 0x00006d80ff0877ac */ /* 0x008ee20008000800 */
[----:B------:R-:W-:Y:S01]  /*0cf0*/  NOP ;  /* 0x0000000000007918 */ /* 0x000fe20000000000 */
[----:B------:R-:W-:Y:S01]  /*0d00*/  LOP3.LUT R10, R185, 0x1f, RZ, 0xc0, !PT ;  /* 0x0000001fb90a7812 */ /* 0x000fe200078ec0ff */
[----:B--2---:R-:W-:Y:S01]  /*0d10*/  UMOV UR12, 0x20 ;  /* 0x00000020000c7882 */ /* 0x004fe20000000000 */
[----:B------:R-:W-:Y:S01]  /*0d20*/  @!UP1 UMOV UR7, 0x400 ;  /* 0x0000040000079882 */ /* 0x000fe20000000000 */
[----:B------:R-:W-:-:S04]  /*0d30*/  @!UP1 UIADD3 UR12, UPT, UPT, -UR12, 0x100000, URZ ;  /* 0x001000000c0c9890 */ /* 0x000fc8000fffe1ff */
[----:B------:R-:W-:Y:S02]  /*0d40*/  @!UP1 USHF.L.U32 UR13, UR12, 0xb, URZ ;  /* 0x0000000b0c0d9899 */ /* 0x000fe400080006ff */
[----:B------:R-:W-:Y:S02]  /*0d50*/  @!UP1 USHF.L.U32 UR12, UR12, 0x1, URZ ;  /* 0x000000010c0c9899 */ /* 0x000fe400080006ff */
[----:B------:R-:W-:Y:S01]  /*0d60*/  @!UP1 ULEA UR7, UR37, UR7, 0x18 ;  /* 0x0000000725079291 */ /* 0x000fe2000f8ec0ff */
[----:B------:R-:W-:Y:S01]  /*0d70*/  VOTEU.ALL UP1, P1 ;  /* 0x0000000000ff7886 */ /* 0x000fe20000820000 */
[----:B------:R-:W-:Y:S01]  /*0d80*/  UISETP.NE.AND UP4, UPT, UR10, URZ, UPT ;  /* 0x000000ff0a00728c */ /* 0x000fe2000bf85270 */
[----:B------:R-:W2:Y:S09]  /*0d90*/  FENCE.VIEW.ASYNC.S ;  /* 0x00000000000073c6 */ /* 0x000eb20000000000 */
[----:B--2---:R2:W4:Y:S01]  /*0da0*/  @!UP1 SYNCS.EXCH.64 URZ, [UR7+0xf0], UR12 ;  /* 0x0000f00c07ff95b2 */ /* 0x0045220008000100 */
[----:B---3--:R-:W-:-:S09]  /*0db0*/  UISETP.EQ.U32.AND UP1, UPT, UR8, 0x1, UPT ;  /* 0x000000010800788c */ /* 0x008fd2000bf22070 */
[----:B------:R-:W-:Y:S05]  /*0dc0*/  BRA.U !UP1, `(.L_x_15) ;  /* 0x0000000109087547 */ /* 0x000fea000b800000 */
[----:B-1--4-:R-:W-:Y:S01]  /*0dd0*/  UCGABAR_ARV ;  /* 0x00000000000079c7 */ /* 0x012fe20008000000 */
[----:B------:R-:W-:Y:S05]  /*0de0*/  BRA `(.L_x_16) ;  /* 0x0000000000047947 */ /* 0x000fea0003800000 */
.L_x_15:
[----:B-1--4-:R-:W-:Y:S01]  /*0df0*/  NOP ;  /* 0x0000000000007918 */ /* 0x012fe20000000000 */
.L_x_16:
[----:B------:R-:W1:Y:S01]  /*0e00*/  S2R R20, SR_CTAID.Y ;  /* 0x0000000000147919 */ /* 0x000e620000002600 */
[----:B------:R-:W-:-:S05]  /*0e10*/  CS2R.32 R170, SR_CgaSize ;  /* 0x0000000000aa7805 */ /* 0x000fca0000008a00 */
[----:B------:R-:W-:-:S05]  /*0e20*/  IMAD R170, R170, -0xa0, RZ ;  /* 0xffffff60aaaa7824 */ /* 0x000fca00078e02ff */
[----:B--2---:R-:W-:-:S14]  /*0e30*/  R2UR UR7, R170 ;  /* 0x00000000aa0772ca */ /* 0x004fdc00000e0000 */
[----:B------:R-:W2:Y:S01]  /*0e40*/  LDCU UR7, c[0x0][UR7+0x2b4] ;  /* 0x00005680070777ac */ /* 0x000ea20008000800 */
[----:B------:R-:W-:-:S05]  /*0e50*/  CS2R.32 R0, SR_CgaSize ;  /* 0x0000000000007805 */ /* 0x000fca0000008a00 */
[----:B------:R-:W-:-:S06]  /*0e60*/  IMAD R0, R0, -0xa0, RZ ;  /* 0xffffff6000007824 */ /* 0x000fcc00078e02ff */
[----:B------:R-:W3:Y:S01]  /*0e70*/  LDC R0, c[0x0][R0+0x2a4] ;  /* 0x0000a90000007b82 */ /* 0x000ee20000000800 */
[----:B------:R-:W-:Y:S01]  /*0e80*/  PRMT R8, RZ, 0x7610, R8 ;  /* 0x00007610ff087816 */ /* 0x000fe20000000008 */
[----:B------:R-:W4:Y:S01]  /*0e90*/  S2R R11, SR_CTAID.X ;  /* 0x00000000000b7919 */ /* 0x000f220000002500 */
[----:B------:R-:W-:-:S05]  /*0ea0*/  CS2R.32 R170, SR_CgaSize ;  /* 0x0000000000aa7805 */ /* 0x000fca0000008a00 */
[----:B------:R-:W-:-:S05]  /*0eb0*/  IMAD R170, R170, -0xa0, RZ ;  /* 0xffffff60aaaa7824 */ /* 0x000fca00078e02ff */
[----:B------:R-:W-:-:S14]  /*0ec0*/  R2UR UR8, R170 ;  /* 0x00000000aa0872ca */ /* 0x000fdc00000e0000 */
[----:B------:R-:W3:Y:S01]  /*0ed0*/  LDCU UR8, c[0x0][UR8+0x2b0] ;  /* 0x00005600080877ac */ /* 0x000ee20008000800 */
[----:B------:R-:W-:Y:S01]  /*0ee0*/  UISETP.NE.AND UP2, UPT, UR10, 0x2, UPT ;  /* 0x000000020a00788c */ /* 0x000fe2000bf45270 */
[----:B------:R-:W2:Y:S01]  /*0ef0*/  LDC R9, c[0x0][0xb24] ;  /* 0x0002c900ff097b82 */ /* 0x000ea20000000800 */
[----:B------:R-:W-:-:S05]  /*0f00*/  CS2R.32 R2, SR_CgaSize ;  /* 0x0000000000027805 */ /* 0x000fca0000008a00 */
[----:B------:R-:W-:-:S06]  /*0f10*/  IMAD R2, R2, -0xa0, RZ ;  /* 0xffffff6002027824 */ /* 0x000fcc00078e02ff */
[----:B------:R-:W3:Y:S08]  /*0f20*/  LDC R2, c[0x0][R2+0x2a0] ;  /* 0x0000a80002027b82 */ /* 0x000ef00000000800 */
[----:B------:R-:W3:Y:S01]  /*0f30*/  LDC R72, c[0x0][0xb24] ;  /* 0x0002c900ff487b82 */ /* 0x000ee20000000800 */
[----:B-1----:R-:W-:-:S07]  /*0f40*/  I2FP.F32.U32 R3, R20 ;  /* 0x0000001400037245 */ /* 0x002fce0000201000 */
[----:B------:R-:W1:Y:S01]  /*0f50*/  S2UR UR36, SR_CTAID.Z ;  /* 0x00000000002479c3 */ /* 0x000e620000002700 */
[----:B--2---:R-:W-:Y:S01]  /*0f60*/  ISETP.GE.AND P0, PT, R9, 0x1, PT ;  /* 0x000000010900780c */ /* 0x004fe20003f06270 */
[----:B----4-:R-:W-:Y:S01]  /*0f70*/  IMAD.MOV.U32 R21, RZ, RZ, R11 ;  /* 0x000000ffff157224 */ /* 0x010fe200078e000b */
[----:B------:R-:W-:Y:S01]  /*0f80*/  I2FP.F32.U32 R4, R11 ;  /* 0x0000000b00047245 */ /* 0x000fe20000201000 */
[----:B------:R-:W-:Y:S01]  /*0f90*/  FMUL R3, R3, UR7 ;  /* 0x0000000703037c20 */ /* 0x000fe20008400000 */
[----:B------:R-:W2:Y:S03]  /*0fa0*/  LDCU UR7, c[0x0][0xb30] ;  /* 0x00016600ff0777ac */ /* 0x000ea60008000800 */
[----:B---3--:R-:W-:Y:S01]  /*0fb0*/  FMUL R4, R4, UR8 ;  /* 0x0000000804047c20 */ /* 0x008fe20008400000 */
[----:B------:R-:W3:Y:S08]  /*0fc0*/  F2I.U32.TRUNC.NTZ R147, R3 ;  /* 0x0000000300937305 */ /* 0x000ef0000020f000 */
[----:B------:R-:W4:Y:S01]  /*0fd0*/  F2I.U32.TRUNC.NTZ R170, R4 ;  /* 0x0000000400aa7305 */ /* 0x000f22000020f000 */
[----:B--2---:R-:W-:Y:S01]  /*0fe0*/  UISETP.NE.AND UP3, UPT, UR7, 0x1, UPT ;  /* 0x000000010700788c */ /* 0x004fe2000bf65270 */
[----:B---3--:R-:W-:-:S05]  /*0ff0*/  IADD3 R147, PT, PT, -R147, RZ, RZ ;  /* 0x000000ff93937210 */ /* 0x008fca0007ffe1ff */
[----:B------:R-:W-:Y:S01]  /*1000*/  IMAD R147, R0, R147, R20 ;  /* 0x0000009300937224 */ /* 0x000fe200078e0214 */
[----:B------:R-:W-:Y:S01]  /*1010*/  PRMT R0, RZ, 0x7610, R0 ;  /* 0x00007610ff007816 */ /* 0x000fe20000000000 */
[----:B----4-:R-:W-:-:S04]  /*1020*/  IMAD.MOV R170, RZ, RZ, -R170 ;  /* 0x000000ffffaa7224 */ /* 0x010fc800078e0aaa */
[----:B------:R-:W-:Y:S01]  /*1030*/  IMAD R170, R2, R170, R11 ;  /* 0x000000aa02aa7224 */ /* 0x000fe200078e020b */
[----:B-1----:R-:W-:Y:S06]  /*1040*/  BRA.U UP4, `(.L_x_17) ;  /* 0x0000000104247547 */ /* 0x002fec000b800000 */
[----:B------:R-:W-:Y:S01]  /*1050*/  ISETP.NE.AND P1, PT, R147, RZ, PT ;  /* 0x000000ff9300720c */ /* 0x000fe20003f25270 */
[----:B------:R-:W-:Y:S01]  /*1060*/  IMAD.MOV.U32 R0, RZ, RZ, 0x3 ;  /* 0x00000003ff007424 */ /* 0x000fe200078e00ff */
[C---:B------:R-:W-:Y:S02]  /*1070*/  LOP3.LUT R3, R170.reuse, 0xfffffffe, RZ, 0xc0, !PT ;  /* 0xfffffffeaa037812 */ /* 0x040fe400078ec0ff */
[----:B------:R-:W-:Y:S02]  /*1080*/  ISETP.LT.U32.OR P1, PT, R170, 0x2, !P1 ;  /* 0x00000002aa00780c */ /* 0x000fe40004f21470 */
[----:B------:R-:W-:Y:S02]  /*1090*/  SHF.L.U32 R0, R0, R3, RZ ;  /* 0x0000000300007219 */ /* 0x000fe400000006ff */
[----:B------:R-:W-:Y:S02]  /*10a0*/  SEL R5, RZ, 0x1, !P1 ;  /* 0x00000001ff057807 */ /* 0x000fe40004800000 */
[----:B------:R-:W-:-:S05]  /*10b0*/  SEL R2, RZ, 0x2, !P1 ;  /* 0x00000002ff027807 */ /* 0x000fca0004800000 */
[----:B------:R-:W-:-:S05]  /*10c0*/  IMAD.IADD R2, R5, 0x1, R2 ;  /* 0x0000000105027824 */ /* 0x000fca00078e0202 */
[----:B------:R-:W-:Y:S02]  /*10d0*/  PRMT R8, R2, 0x7610, R8 ;  /* 0x0000761002087816 */ /* 0x000fe40000000008 */
.L_x_17:
[----:B------:R-:W-:Y:S05]  /*10e0*/  @!P0 BRA `(.L_x_18) ;  /* 0x0000000000b88947 */ /* 0x000fea0003800000 */
[----:B------:R-:W1:Y:S01]  /*10f0*/  LDC.64 R4, c[0x0][0xb18] ;  /* 0x0002c600ff047b82 */ /* 0x000e620000000a00 */
[----:B------:R-:W-:-:S07]  /*1100*/  ISETP.NE.AND P0, PT, R9, 0x1, PT ;  /* 0x000000010900780c */ /* 0x000fce0003f05270 */
[----:B------:R-:W2:Y:S08]  /*1110*/  LDC R14, c[0x0][0xb0c] ;  /* 0x0002c300ff0e7b82 */ /* 0x000eb00000000800 */
[----:B------:R-:W3:Y:S08]  /*1120*/  LDC R13, c[0x0][0x370] ;  /* 0x0000dc00ff0d7b82 */ /* 0x000ef00000000800 */
[----:B------:R-:W4:Y:S01]  /*1130*/  LDC R16, c[0x0][0x374] ;  /* 0x0000dd00ff107b82 */ /* 0x000f220000000800 */
[----:B-1----:R-:W-:-:S07]  /*1140*/  ISETP.NE.AND P1, PT, R4, 0x1, PT ;  /* 0x000000010400780c */ /* 0x002fce0003f25270 */
[----:B------:R-:W3:Y:S01]  /*1150*/  LDC.64 R6, c[0x0][0xb10] ;  /* 0x0002c400ff067b82 */ /* 0x000ee20000000a00 */
[----:B--2---:R-:W-:-:S07]  /*1160*/  ISETP.NE.AND P2, PT, R14, 0x1, PT ;  /* 0x000000010e00780c */ /* 0x004fce0003f45270 */
[----:B------:R-:W1:Y:S08]  /*1170*/  LDC R12, c[0x0][0xb20] ;  /* 0x0002c800ff0c7b82 */ /* 0x000e700000000800 */
[----:B------:R-:W2:Y:S01]  /*1180*/  LDC.64 R2, c[0x0][0xb28] ;  /* 0x0002ca00ff027b82 */ /* 0x000ea20000000a00 */
[----:B----4-:R-:W-:-:S04]  /*1190*/  IMAD.HI.U32 R15, R16, R5, RZ ;  /* 0x00000005100f7227 */ /* 0x010fc800078e00ff */
[----:B------:R-:W-:-:S04]  /*11a0*/  IMAD.HI.U32 R5, R20, R5, RZ ;  /* 0x0000000514057227 */ /* 0x000fc800078e00ff */
[----:B---3--:R-:W-:-:S04]  /*11b0*/  IMAD.HI.U32 R18, R13, R6, RZ ;  /* 0x000000060d127227 */ /* 0x008fc800078e00ff */
[C---:B------:R-:W-:Y:S01]  /*11c0*/  IMAD.HI.U32 R22, R11.reuse, R6, RZ ;  /* 0x000000060b167227 */ /* 0x040fe200078e00ff */
[-C--:B------:R-:W-:Y:S02]  /*11d0*/  @P2 SHF.R.U32.HI R13, RZ, R7.reuse, R18 ;  /* 0x00000007ff0d2219 */ /* 0x080fe40000011612 */
[-C--:B-1----:R-:W-:Y:S02]  /*11e0*/  @P1 SHF.R.U32.HI R16, RZ, R12.reuse, R15 ;  /* 0x0000000cff101219 */ /* 0x082fe4000001160f */
[----:B------:R-:W-:Y:S02]  /*11f0*/  SHF.R.U32.HI R5, RZ, R12, R5 ;  /* 0x0000000cff057219 */ /* 0x000fe40000011605 */
[----:B------:R-:W-:Y:S02]  /*1200*/  SHF.R.U32.HI R22, RZ, R7, R22 ;  /* 0x00000007ff167219 */ /* 0x000fe40000011616 */
[----:B------:R-:W-:Y:S01]  /*1210*/  SEL R5, R20, R5, !P1 ;  /* 0x0000000514057207 */ /* 0x000fe20004800000 */
[----:B--2---:R-:W-:Y:S01]  /*1220*/  IMAD.HI.U32 R18, R16, R2, RZ ;  /* 0x0000000210127227 */ /* 0x004fe200078e00ff */
[----:B------:R-:W-:-:S02]  /*1230*/  SEL R21, R11, R22, !P2 ;  /* 0x000000160b157207 */ /* 0x000fc40005000000 */
[----:B------:R-:W-:Y:S01]  /*1240*/  IADD3 R7, PT, PT, -R5, RZ, RZ ;  /* 0x000000ff05077210 */ /* 0x000fe20007ffe1ff */
[----:B------:R-:W-:Y:S01]  /*1250*/  IMAD.HI.U32 R6, R13, R2, RZ ;  /* 0x000000020d067227 */ /* 0x000fe200078e00ff */
[----:B------:R-:W-:-:S03]  /*1260*/  @P0 SHF.R.U32.HI R16, RZ, R3, R18 ;  /* 0x00000003ff100219 */ /* 0x000fc60000011612 */
[----:B------:R-:W-:Y:S01]  /*1270*/  IMAD R7, R4, R7, R20 ;  /* 0x0000000704077224 */ /* 0x000fe200078e0214 */
[----:B------:R-:W-:Y:S01]  /*1280*/  @P0 SHF.R.U32.HI R13, RZ, R3, R6 ;  /* 0x00000003ff0d0219 */ /* 0x000fe20000011606 */
[----:B------:R-:W-:-:S04]  /*1290*/  IMAD R16, R16, R9, RZ ;  /* 0x0000000910107224 */ /* 0x000fc800078e02ff */
[----:B------:R-:W-:Y:S01]  /*12a0*/  IMAD R6, R13, R9, RZ ;  /* 0x000000090d067224 */ /* 0x000fe200078e02ff */
[----:B------:R-:W-:-:S04]  /*12b0*/  ISETP.GE.AND P1, PT, R5, R16, PT ;  /* 0x000000100500720c */ /* 0x000fc80003f26270 */
[----:B------:R-:W-:Y:S01]  /*12c0*/  ISETP.GE.OR P1, PT, R21, R6, P1 ;  /* 0x000000061500720c */ /* 0x000fe20000f26670 */
[----:B------:R-:W-:-:S05]  /*12d0*/  IMAD.HI.U32 R6, R5, R2, RZ ;  /* 0x0000000205067227 */ /* 0x000fca00078e00ff */
[----:B------:R-:W-:-:S04]  /*12e0*/  SHF.R.U32.HI R6, RZ, R3, R6 ;  /* 0x00000003ff067219 */ /* 0x000fc80000011606 */
[----:B------:R-:W-:-:S03]  /*12f0*/  SEL R6, R5, R6, !P0 ;  /* 0x0000000605067207 */ /* 0x000fc60004000000 */
[----:B------:R-:W-:Y:S01]  /*1300*/  @!P1 IMAD.HI.U32 R12, R21, R2, RZ ;  /* 0x00000002150c9227 */ /* 0x000fe200078e00ff */
[----:B------:R-:W-:-:S04]  /*1310*/  IADD3 R2, PT, PT, -R6, RZ, RZ ;  /* 0x000000ff06027210 */ /* 0x000fc80007ffe1ff */
[----:B------:R-:W-:Y:S01]  /*1320*/  @!P1 SHF.R.U32.HI R12, RZ, R3, R12 ;  /* 0x00000003ff0c9219 */ /* 0x000fe2000001160c */
[----:B------:R-:W-:-:S03]  /*1330*/  IMAD R2, R9, R2, R5 ;  /* 0x0000000209027224 */ /* 0x000fc600078e0205 */
[----:B------:R-:W-:-:S05]  /*1340*/  @!P1 SEL R3, R21, R12, !P0 ;  /* 0x0000000c15039207 */ /* 0x000fca0004000000 */
[--C-:B------:R-:W-:Y:S02]  /*1350*/  @!P1 IMAD.IADD R6, R6, 0x1, -R3.reuse ;  /* 0x0000000106069824 */ /* 0x100fe400078e0a03 */
[----:B------:R-:W-:Y:S01]  /*1360*/  @!P1 IMAD R3, R2, R13, R3 ;  /* 0x0000000d02039224 */ /* 0x000fe200078e0203 */
[----:B------:R-:W-:Y:S01]  /*1370*/  IADD3 R2, PT, PT, -R21, RZ, RZ ;  /* 0x000000ff15027210 */ /* 0x000fe20007ffe1ff */
[----:B------:R-:W-:Y:S02]  /*1380*/  @!P1 IMAD R5, R6, R9, R21 ;  /* 0x0000000906059224 */ /* 0x000fe400078e0215 */
[----:B------:R-:W-:Y:S02]  /*1390*/  @!P1 IMAD.MOV.U32 R21, RZ, RZ, R3 ;  /* 0x000000ffff159224 */ /* 0x000fe400078e0003 */
[----:B------:R-:W-:Y:S02]  /*13a0*/  IMAD R2, R14, R2, R11 ;  /* 0x000000020e027224 */ /* 0x000fe400078e020b */
[----:B------:R-:W-:-:S02]  /*13b0*/  IMAD R20, R5, R4, R7 ;  /* 0x0000000405147224 */ /* 0x000fc400078e0207 */
[----:B------:R-:W-:Y:S02]  /*13c0*/  IMAD R21, R21, R14, R2 ;  /* 0x0000000e15157224 */ /* 0x000fe400078e0202 */
.L_x_18:
[----:B------:R-:W-:Y:S05]  /*13d0*/  BRA.U UP3, `(.L_x_19) ;  /* 0x0000000103407547 */ /* 0x000fea000b800000 */
[----:B------:R-:W1:Y:S08]  /*13e0*/  LDC.64 R4, c[0x0][0xb10] ;  /* 0x0002c400ff047b82 */ /* 0x000e700000000a00 */
[----:B------:R-:W2:Y:S08]  /*13f0*/  LDC.64 R2, c[0x0][0xb18] ;  /* 0x0002c600ff027b82 */ /* 0x000eb00000000a00 */
[----:B------:R-:W3:Y:S08]  /*1400*/  LDC R6, c[0x0][0xb20] ;  /* 0x0002c800ff067b82 */ /* 0x000ef00000000800 */
[----:B------:R-:W4:Y:S01]  /*1410*/  LDC R12, c[0x0][0xb0c] ;  /* 0x0002c300ff0c7b82 */ /* 0x000f220000000800 */
[----:B-1----:R-:W-:-:S05]  /*1420*/  IMAD.HI.U32 R4, R21, R4, RZ ;  /* 0x0000000415047227 */ /* 0x002fca00078e00ff */
[----:B------:R-:W-:Y:S01]  /*1430*/  SHF.R.U32.HI R4, RZ, R5, R4 ;  /* 0x00000005ff047219 */ /* 0x000fe20000011604 */
[----:B--2---:R-:W-:Y:S01]  /*1440*/  IMAD.HI.U32 R3, R20, R3, RZ ;  /* 0x0000000314037227 */ /* 0x004fe200078e00ff */
[----:B------:R-:W-:-:S04]  /*1450*/  ISETP.NE.AND P0, PT, R2, 0x1, PT ;  /* 0x000000010200780c */ /* 0x000fc80003f05270 */
[----:B---3--:R-:W-:-:S04]  /*1460*/  SHF.R.U32.HI R3, RZ, R6, R3 ;  /* 0x00000006ff037219 */ /* 0x008fc80000011603 */
[----:B------:R-:W-:Y:S02]  /*1470*/  SEL R3, R20, R3, !P0 ;  /* 0x0000000314037207 */ /* 0x000fe40004000000 */
[----:B----4-:R-:W-:-:S04]  /*1480*/  ISETP.NE.AND P1, PT, R12, 0x1, PT ;  /* 0x000000010c00780c */ /* 0x010fc80003f25270 */
[----:B------:R-:W-:-:S05]  /*1490*/  SEL R6, R21, R4, !P1 ;  /* 0x0000000415067207 */ /* 0x000fca0004800000 */
[----:B------:R-:W-:Y:S02]  /*14a0*/  IMAD.IADD R4, R3, 0x1, -R6 ;  /* 0x0000000103047824 */ /* 0x000fe400078e0a06 */
[----:B------:R-:W-:Y:S02]  /*14b0*/  IMAD.IADD R3, R6, 0x1, -R3 ;  /* 0x0000000106037824 */ /* 0x000fe400078e0a03 */
[----:B------:R-:W-:Y:S02]  /*14c0*/  IMAD R21, R4, R12, R21 ;  /* 0x0000000c04157224 */ /* 0x000fe400078e0215 */
[----:B------:R-:W-:Y:S02]  /*14d0*/  IMAD R20, R3, R2, R20 ;  /* 0x0000000203147224 */ /* 0x000fe400078e0214 */
.L_x_19:
[----:B------:R-:W-:Y:S05]  /*14e0*/  BRA.U !UP1, `(.L_x_20) ;  /* 0x00000001090c7547 */ /* 0x000fea000b800000 */
[----:B------:R-:W-:Y:S01]  /*14f0*/  UCGABAR_WAIT ;  /* 0x0000000000007dc7 */ /* 0x000fe20008000000 */
[----:B------:R-:W-:Y:S01]  /*1500*/  CCTL.IVALL ;  /* 0x00000000ff00798f */ /* 0x000fe20002000000 */
[----:B------:R-:W-:Y:S05]  /*1510*/  BRA `(.L_x_21) ;  /* 0x0000000000047947 */ /* 0x000fea0003800000 */
.L_x_20:
[----:B------:R-:W-:Y:S06]  /*1520*/  BAR.SYNC.DEFER_BLOCKING 0x0 ;  /* 0x0000000000007b1d */ /* 0x000fec0000010000 */
.L_x_21:
[----:B------:R-:W-:Y:S05]  /*1530*/  BRA.U UP2, `(.L_x_22) ;  /* 0x0000001102a47547 */ /* 0x000fea000b800000 */
[----:B------:R-:W1:Y:S01]  /*1540*/  LDCU UR4, c[0x0][0x38c] ;  /* 0x00007180ff0477ac */ /* 0x000e620008000800 */
[----:B------:R-:W2:Y:S01]  /*1550*/  LDC R9, c[0x0][0x370] ;  /* 0x0000dc00ff097b82 */ /* 0x000ea20000000800 */
[----:B------:R-:W-:Y:S01]  /*1560*/  IMAD.SHL.U32 R16, R11, 0x80, RZ ;  /* 0x000000800b107824 */ /* 0x000fe200078e00ff */
[----:B------:R-:W-:Y:S01]  /*1570*/  PLOP3.LUT P1, PT, PT, PT, UP5, 0x80, 0x8 ;  /* 0x000000000008781c */ /* 0x000fe20003f2f058 */
[----:B------:R-:W-:Y:S01]  /*1580*/  UISETP.NE.AND UP1, UPT, UR10, URZ, UPT ;  /* 0x000000ff0a00728c */ /* 0x000fe2000bf25270 */
[----:B------:R-:W-:Y:S01]  /*1590*/  ISETP.NE.AND P4, PT, R10, RZ, P5 ;  /* 0x000000ff0a00720c */ /* 0x000fe20002f85270 */
[----:B------:R-:W-:Y:S01]  /*15a0*/  IMAD.MOV.U32 R15, RZ, RZ, 0x1 ;  /* 0x00000001ff0f7424 */ /* 0x000fe200078e00ff */
[----:B------:R-:W-:Y:S01]  /*15b0*/  PLOP3.LUT P1, PT, P1, PT, PT, 0x8, 0x80 ;  /* 0x000000000080781c */ /* 0x000fe20000f2e170 */
[----:B------:R-:W-:Y:S01]  /*15c0*/  IMAD.MOV.U32 R14, RZ, RZ, RZ ;  /* 0x000000ffff0e7224 */ /* 0x000fe200078e00ff */
[----:B------:R-:W3:Y:S01]  /*15d0*/  LDC R0, c[0x0][0x374] ;  /* 0x0000dd00ff007b82 */ /* 0x000ee20000000800 */
[----:B------:R-:W-:Y:S01]  /*15e0*/  CS2R R12, SRZ ;  /* 0x00000000000c7805 */ /* 0x000fe2000001ff00 */
[----:B------:R-:W-:Y:S01]  /*15f0*/  IMAD.MOV.U32 R10, RZ, RZ, 0x1 ;  /* 0x00000001ff0a7424 */ /* 0x000fe200078e00ff */
[----:B------:R-:W-:Y:S01]  /*1600*/  LOP3.LUT R16, R16, 0x80, RZ, 0xc0, !PT ;  /* 0x0000008010107812 */ /* 0x000fe200078ec0ff */
[----:B------:R-:W4:Y:S01]  /*1610*/  LDCU.64 UR14, c[0x0][0x348] ;  /* 0x00006900ff0e77ac */ /* 0x000f220008000a00 */
[----:B------:R-:W-:-:S02]  /*1620*/  USEL UR22, UR6, 0x2, UP1 ;  /* 0x0000000206167887 */ /* 0x000fc40008800000 */
[----:B-1----:R-:W-:Y:S01]  /*1630*/  UIADD3 UR5, UPT, UPT, UR4, 0x3f, URZ ;  /* 0x0000003f04057890 */ /* 0x002fe2000fffe0ff */
[----:B------:R-:W-:-:S03]  /*1640*/  UMOV UR23, URZ ;  /* 0x000000ff00177c82 */ /* 0x000fc60008000000 */
[----:B------:R-:W-:-:S04]  /*1650*/  USHF.R.S32.HI UR7, URZ, 0x1f, UR5 ;  /* 0x0000001fff077899 */ /* 0x000fc80008011405 */
[----:B------:R-:W-:Y:S02]  /*1660*/  ULEA.HI UR7, UR7, UR5, URZ, 0x6 ;  /* 0x0000000507077291 */ /* 0x000fe4000f8f30ff */
[----:B------:R-:W-:Y:S02]  /*1670*/  UIADD3 UR5, UPT, UPT, UR4, -0x1, URZ ;  /* 0xffffffff04057890 */ /* 0x000fe4000fffe0ff */
[----:B------:R-:W-:Y:S02]  /*1680*/  USHF.R.S32.HI UR7, URZ, 0x6, UR7 ;  /* 0x00000006ff077899 */ /* 0x000fe40008011407 */
[----:B------:R-:W-:Y:S02]  /*1690*/  UISETP.GE.U32.AND UP2, UPT, UR5, -0x7f, UPT ;  /* 0xffffff810500788c */ /* 0x000fe4000bf46070 */
[----:B------:R-:W-:Y:S02]  /*16a0*/  UISETP.LT.U32.AND UP0, UPT, UR7, 0x4, UPT ;  /* 0x000000040700788c */ /* 0x000fe4000bf01070 */
[----:B------:R-:W-:-:S02]  /*16b0*/  UIADD3 UR4, UPT, UPT, UR4, 0x7e, URZ ;  /* 0x0000007e04047890 */ /* 0x000fc4000fffe0ff */
[----:B------:R-:W-:-:S04]  /*16c0*/  USEL UR5, UR7, 0x4, UP0 ;  /* 0x0000000407057887 */ /* 0x000fc80008000000 */
[----:B------:R-:W-:Y:S02]  /*16d0*/  UIADD3 UR21, UPT, UPT, UR5, -0x1, URZ ;  /* 0xffffffff05157890 */ /* 0x000fe4000fffe0ff */
[----:B------:R-:W-:Y:S02]  /*16e0*/  @UP2 UIADD3 UR21, UPT, UPT, UR5, URZ, URZ ;  /* 0x000000ff05152290 */ /* 0x000fe4000fffe0ff */
[----:B------:R-:W-:Y:S02]  /*16f0*/  UIADD3 UR24, UPT, UPT, UR7, -UR5, URZ ;  /* 0x8000000507187290 */ /* 0x000fe4000fffe0ff */
[----:B------:R-:W-:Y:S02]  /*1700*/  UIADD3 UR13, UPT, UPT, UR21, 0x1, URZ ;  /* 0x00000001150d7890 */ /* 0x000fe4000fffe0ff */
[----:B--2-4-:R-:W-:-:S12]  /*1710*/  UIADD3 UR21, UPT, UPT, -UR21, URZ, URZ ;  /* 0x000000ff15157290 */ /* 0x014fd8000fffe1ff */
.L_x_42:
[----:B------:R-:W-:Y:S01]  /*1720*/  UISETP.NE.AND UP0, UPT, UR37, URZ, UPT ;  /* 0x000000ff2500728c */ /* 0x000fe2000bf05270 */
[----:B------:R-:W1:Y:S08]  /*1730*/  S2UR UR37, SR_CgaCtaId ;  /* 0x00000000002579c3 */ /* 0x000e700000008800 */
[----:B------:R-:W-:Y:S05]  /*1740*/  BRA.U UP0, `(.L_x_23) ;  /* 0x0000000100347547 */ /* 0x000fea000b800000 */
[----:B------:R-:W2:Y:S01]  /*1750*/  S2R R2, SR_CgaCtaId ;  /* 0x0000000000027919 */ /* 0x000ea20000008800 */
[----:B------:R-:W-:-:S04]  /*1760*/  MOV R3, 0x400 ;  /* 0x0000040000037802 */ /* 0x000fc80000000f00 */
[----:B--2---:R-:W-:Y:S02]  /*1770*/  LEA R3, R2, R3, 0x18 ;  /* 0x0000000302037211 */ /* 0x004fe400078ec0ff */
[----:B------:R-:W-:-:S03]  /*1780*/  SHF.L.U32 R2, R10, 0x1f, RZ ;  /* 0x0000001f0a027819 */ /* 0x000fc600000006ff */
[----:B------:R-:W-:-:S04]  /*1790*/  IMAD R3, R12, 0x8, R3 ;  /* 0x000000080c037824 */ /* 0x000fc800078e0203 */
[----:B------:R-:W2:Y:S02]  /*17a0*/  SYNCS.PHASECHK.TRANS64.TRYWAIT P0, [R3+URZ+0xe0], R2 ;  /* 0x0000e002030075a7 */ /* 0x000ea400080011ff */
[----:B--2---:R-:W-:Y:S05]  /*17b0*/  @!P0 BRA `(.L_x_24) ;  /* 0x0000009c00a88947 */ /* 0x004fea0003800000 */
.L_x_144:
[----:B------:R-:W-:Y:S01]  /*17c0*/  VIADD R12, R12, 0x1 ;  /* 0x000000010c0c7836 */ /* 0x000fe20000000000 */
[----:B------:R2:W-:Y:S04]  /*17d0*/  SYNCS.ARRIVE.TRANS64.A1T0 RZ, [R3+URZ+0xd0], RZ ;  /* 0x0000d0ff03ff79a7 */ /* 0x0005e800081000ff */
[----:B------:R-:W-:-:S04]  /*17e0*/  ISETP.NE.AND P0, PT, R12, 0x2, PT ;  /* 0x000000020c00780c */ /* 0x000fc80003f05270 */
[----:B------:R-:W-:Y:S02]  /*17f0*/  SEL R12, R12, RZ, P0 ;  /* 0x000000ff0c0c7207 */ /* 0x000fe40000000000 */
[----:B--2---:R-:W-:-:S04]  /*1800*/  SEL R3, RZ, 0x1, P0 ;  /* 0x00000001ff037807 */ /* 0x004fc80000000000 */
[----:B------:R-:W-:-:S07]  /*1810*/  LOP3.LUT R10, R10, R3, RZ, 0x3c, !PT ;  /* 0x000000030a0a7212 */ /* 0x000fce00078e3cff */
.L_x_23:
[----:B------:R-:W-:Y:S01]  /*1820*/  UMOV UR6, 0x400 ;  /* 0x0000040000067882 */ /* 0x000fe20000000000 */
[----:B------:R-:W-:Y:S01]  /*1830*/  LEA.HI R3, R21, R21, RZ, 0x1 ;  /* 0x0000001515037211 */ /* 0x000fe200078f08ff */
[----:B-1----:R-:W-:Y:S01]  /*1840*/  ULEA UR6, UR37, UR6, 0x18 ;  /* 0x0000000625067291 */ /* 0x002fe2000f8ec0ff */
[----:B------:R-:W-:Y:S01]  /*1850*/  SHF.L.U32 R2, R15, 0x1f, RZ ;  /* 0x0000001f0f027819 */ /* 0x000fe200000006ff */
[----:B------:R-:W-:Y:S01]  /*1860*/  UISETP.GE.U32.AND UP0, UPT, UR4, 0x7f, UPT ;  /* 0x0000007f0400788c */ /* 0x000fe2000bf06070 */
[C---:B------:R-:W-:Y:S01]  /*1870*/  R2UR UR9, R16.reuse ;  /* 0x00000000100972ca */ /* 0x040fe200000e0000 */
[----:B------:R-:W-:Y:S01]  /*1880*/  ULEA UR8, UR23, UR6, 0x3 ;  /* 0x0000000617087291 */ /* 0x000fe2000f8e18ff */
[----:B------:R-:W-:Y:S01]  /*1890*/  IMAD.SHL.U32 R3, R3, 0x80, RZ ;  /* 0x0000008003037824 */ /* 0x000fe200078e00ff */
[----:B------:R-:W-:Y:S01]  /*18a0*/  R2UR UR11, R16 ;  /* 0x00000000100b72ca */ /* 0x000fe200000e0000 */
[----:B------:R-:W-:-:S03]  /*18b0*/  UMOV UR25, URZ ;  /* 0x000000ff00197c82 */ /* 0x000fc60008000000 */
[----:B------:R-:W-:-:S03]  /*18c0*/  R2UR UR35, R3 ;  /* 0x00000000032372ca */ /* 0x000fc600000e0000 */
[----:B------:R1:W2:Y:S01]  /*18d0*/  SYNCS.PHASECHK.TRANS64.TRYWAIT P0, [UR8+0x20], R2 ;  /* 0x00002002ff0075a7 */ /* 0x0002a20008001108 */
[----:B------:R-:W-:-:S09]  /*18e0*/  R2UR UR8, R20 ;  /* 0x00000000140872ca */ /* 0x000fd200000e0000 */
[----:B------:R-:W-:-:S04]  /*18f0*/  ULOP3.LUT UR35, UR9, 0xffffff00, UR35, 0xf8, !UPT ;  /* 0xffffff0009237892 */ /* 0x000fc8000f8ef823 */
[----:B------:R-:W-:Y:S01]  /*1900*/  ULEA UR11, UR8, UR11, 0x8 ;  /* 0x0000000b080b7291 */ /* 0x000fe2000f8e40ff */
[----:B------:R-:W-:Y:S11]  /*1910*/  BRA.U !UP0, `(.L_x_25) ;  /* 0x0000000108bc7547 */ /* 0x000ff6000b800000 */
[----:B------:R-:W-:Y:S01]  /*1920*/  UMOV UR16, UR21 ;  /* 0x0000001500107c82 */ /* 0x000fe20008000000 */
[----:B------:R-:W-:Y:S01]  /*1930*/  UMOV UR17, UR23 ;  /* 0x0000001700117c82 */ /* 0x000fe20008000000 */
[----:B------:R-:W-:-:S05]  /*1940*/  UMOV UR34, URZ ;  /* 0x000000ff00227c82 */ /* 0x000fca0008000000 */
.L_x_31:
[----:B------:R-:W-:Y:S01]  /*1950*/  ULEA UR33, UR17, UR6, 0x3 ;  /* 0x0000000611217291 */ /* 0x000fe2000f8e18ff */
[----:B------:R-:W-:Y:S01]  /*1960*/  @P5 MOV R3, 0x8000 ;  /* 0x0000800000035802 */ /* 0x000fe20000000f00 */
[----:B-12-4-:R-:W-:Y:S10]  /*1970*/  @P0 BRA `(.L_x_26) ;  /* 0x00000000000c0947 */ /* 0x016ff40003800000 */
[----:B------:R-:W-:-:S04]  /*1980*/  SHF.L.U32 R5, R15, 0x1f, RZ ;  /* 0x0000001f0f057819 */ /* 0x000fc800000006ff */
[----:B------:R-:W2:Y:S02]  /*1990*/  SYNCS.PHASECHK.TRANS64.TRYWAIT P0, [UR33+0x20], R5 ;  /* 0x00002005ff0075a7 */ /* 0x000ea40008001121 */
[----:B--2---:R-:W-:Y:S05]  /*19a0*/  @!P0 BRA `(.L_x_27) ;  /* 0x0000009c00408947 */ /* 0x004fea0003800000 */
.L_x_26:
[----:B------:R2:W-:Y:S01]  /*19b0*/  @P5 SYNCS.ARRIVE.TRANS64 RZ, [UR33], R3 ;  /* 0x00000003ffff59a7 */ /* 0x0005e20008000021 */
[----:B------:R-:W-:Y:S02]  /*19c0*/  ULOP3.LUT UR8, UR22, 0x2, URZ, 0xfc, !UPT ;  /* 0x0000000216087892 */ /* 0x000fe4000f8efcff */
[----:B------:R-:W-:Y:S02]  /*19d0*/  UIADD3 UR16, UPT, UPT, UR16, 0x1, URZ ;  /* 0x0000000110107890 */ /* 0x000fe4000fffe0ff */
[----:B------:R-:W-:Y:S02]  /*19e0*/  UISETP.NE.AND UP0, UPT, UR8, 0x2, UPT ;  /* 0x000000020800788c */ /* 0x000fe4000bf05270 */
[----:B------:R-:W-:-:S07]  /*19f0*/  UISETP.NE.AND UP2, UPT, UR16, 0x1, UPT ;  /* 0x000000011000788c */ /* 0x000fce000bf45270 */
[----:B------:R-:W-:Y:S05]  /*1a00*/  BRA.U UP0, `(.L_x_28) ;  /* 0x0000000100047547 */ /* 0x000fea000b800000 */
[----:B------:R-:W-:Y:S05]  /*1a10*/  BPT.TRAP 0x1 ;  /* 0x000000040000795c */ /* 0x000fea0000300000 */
.L_x_28:
[----:B------:R-:W-:Y:S04]  /*1a20*/  BSSY.RECONVERGENT B0, `(.L_x_29) ;  /* 0x0000003000007945 */ /* 0x000fe80003800200 */
[----:B------:R-:W-:Y:S05]  /*1a30*/  @!P4 BRA `(.L_x_30) ;  /* 0x000000000004c947 */ /* 0x000fea0003800000 */
[----:B------:R-:W-:Y:S05]  /*1a40*/  BPT.TRAP 0x1 ;  /* 0x000000040000795c */ /* 0x000fea0000300000 */
.L_x_30:
[----:B------:R-:W-:Y:S05]  /*1a50*/  BSYNC.RECONVERGENT B0 ;  /* 0x0000000000007941 */ /* 0x000fea0003800200 */
.L_x_29:
[----:B------:R-:W-:Y:S02]  /*1a60*/  UIADD3 UR23, UPT, UPT, UR17, 0x1, URZ ;  /* 0x0000000111177890 */ /* 0x000fe4000fffe0ff */
[----:B------:R-:W-:Y:S02]  /*1a70*/  UIADD3 UR28, UP1, UPT, UR14, 0x80, URZ ;  /* 0x000000800e1c7890 */ /* 0x000fe4000ff3e0ff */
[----:B------:R-:W-:Y:S02]  /*1a80*/  UISETP.NE.AND UP0, UPT, UR23, 0x4, UPT ;  /* 0x000000041700788c */ /* 0x000fe4000bf05270 */
[----:B------:R-:W-:Y:S02]  /*1a90*/  ULOP3.LUT UR33, UR33, 0xfefffff8, URZ, 0xc0, !UPT ;  /* 0xfefffff821217892 */ /* 0x000fe4000f8ec0ff */
[----:B------:R-:W-:Y:S02]  /*1aa0*/  USEL UR9, URZ, 0x1, UP0 ;  /* 0x00000001ff097887 */ /* 0x000fe40008000000 */
[----:B------:R-:W-:-:S02]  /*1ab0*/  USEL UR23, UR23, URZ, UP0 ;  /* 0x000000ff17177287 */ /* 0x000fc40008000000 */
[----:B------:R-:W-:Y:S02]  /*1ac0*/  UIADD3 UR26, UP0, UPT, UR14, 0x180, URZ ;  /* 0x000001800e1a7890 */ /* 0x000fe4000ff1e0ff */
[----:B------:R-:W-:Y:S01]  /*1ad0*/  ULEA UR8, UR23, UR6, 0x3 ;  /* 0x0000000617087291 */ /* 0x000fe2000f8e18ff */
[----:B------:R-:W-:Y:S01]  /*1ae0*/  LOP3.LUT R15, R15, UR9, RZ, 0x3c, !PT ;  /* 0x000000090f0f7c12 */ /* 0x000fe2000f8e3cff */
[----:B------:R-:W-:Y:S02]  /*1af0*/  UIADD3.X UR29, UPT, UPT, URZ, UR15, URZ, UP1, !UPT ;  /* 0x0000000fff1d7290 */ /* 0x000fe40008ffe4ff */
[----:B------:R-:W-:Y:S01]  /*1b00*/  UIADD3.X UR27, UPT, UPT, URZ, UR15, URZ, UP0, !UPT ;  /* 0x0000000fff1b7290 */ /* 0x000fe200087fe4ff */
[----:B-1----:R-:W-:Y:S01]  /*1b10*/  SHF.L.U32 R2, R15, 0x1f, RZ ;  /* 0x0000001f0f027819 */ /* 0x002fe200000006ff */
[----:B------:R-:W-:Y:S01]  /*1b20*/  UMOV UR18, 0x0 ;  /* 0x0000000000127882 */ /* 0x000fe20000000000 */
[----:B------:R-:W-:Y:S01]  /*1b30*/  UMOV UR19, 0x10000000 ;  /* 0x1000000000137882 */ /* 0x000fe20000000000 */
[----:B------:R-:W-:Y:S01]  /*1b40*/  UMOV UR10, UR34 ;  /* 0x00000022000a7c82 */ /* 0x000fe20008000000 */
[----:B------:R4:W1:Y:S01]  /*1b50*/  SYNCS.PHASECHK.TRANS64.TRYWAIT P0, [UR8+0x20], R2 ;  /* 0x00002002ff0075a7 */ /* 0x0008620008001108 */
[----:B------:R-:W-:Y:S01]  /*1b60*/  ULEA UR8, UR17, UR6, 0xd ;  /* 0x0000000611087291 */ /* 0x000fe2000f8e68ff */
[----:B------:R-:W-:Y:S01]  /*1b70*/  UMOV UR12, UR36 ;  /* 0x00000024000c7c82 */ /* 0x000fe20008000000 */
[----:B------:R-:W-:-:S02]  /*1b80*/  UMOV UR9, UR33 ;  /* 0x0000002100097c82 */ /* 0x000fc40008000000 */
[----:B------:R-:W-:Y:S02]  /*1b90*/  UIADD3 UR32, UPT, UPT, UR8, 0xc400, URZ ;  /* 0x0000c40008207890 */ /* 0x000fe4000fffe0ff */
[----:B------:R-:W-:Y:S01]  /*1ba0*/  UIADD3 UR8, UPT, UPT, UR8, 0x14400, URZ ;  /* 0x0001440008087890 */ /* 0x000fe2000fffe0ff */
[----:B------:R-:W-:Y:S01]  /*1bb0*/  UMOV UR25, UR13 ;  /* 0x0000000d00197c82 */ /* 0x000fe20008000000 */
[----:B------:R-:W-:-:S05]  /*1bc0*/  UMOV UR17, UR23 ;  /* 0x0000001700117c82 */ /* 0x000fca0008000000 */
[----:B------:R2:W-:Y:S02]  /*1bd0*/  UTMALDG.3D.2CTA [UR32], [UR28], desc[UR18] ;  /* 0x000012201c0075b4 */ /* 0x0005e40008211000 */
[----:B------:R4:W-:Y:S01]  /*1be0*/  UTMALDG.3D.2CTA [UR8], [UR26], desc[UR18] ;  /* 0x000012081a0075b4 */ /* 0x0009e20008211000 */
[----:B--2---:R-:W-:Y:S01]  /*1bf0*/  UIADD3 UR34, UPT, UPT, UR34, 0x40, URZ ;  /* 0x0000004022227890 */ /* 0x004fe2000fffe0ff */
[----:B------:R-:W-:Y:S11]  /*1c00*/  BRA.U UP2, `(.L_x_31) ;  /* 0xfffffffd02507547 */ /* 0x000ff6000b83ffff */
.L_x_25:
[----:B----4-:R-:W-:Y:S01]  /*1c10*/  ULEA UR8, UR23, UR6, 0x3 ;  /* 0x0000000617087291 */ /* 0x010fe2000f8e18ff */
[----:B-1----:R-:W-:Y:S01]  /*1c20*/  SHF.L.U32 R2, R15, 0x1f, RZ ;  /* 0x0000001f0f027819 */ /* 0x002fe200000006ff */
[----:B------:R-:W-:Y:S01]  /*1c30*/  @!P1 SYNCS.ARRIVE.TRANS64.A1T0 RZ, [UR6+0x88], RZ ;  /* 0x000088ffffff99a7 */ /* 0x000fe20008100006 */
[----:B------:R-:W-:-:S06]  /*1c40*/  UISETP.GT.AND UP0, UPT, UR7, UR5, UPT ;  /* 0x000000050700728c */ /* 0x000fcc000bf04270 */
[----:B--2---:R1:W2:Y:S03]  /*1c50*/  SYNCS.PHASECHK.TRANS64.TRYWAIT P0, [UR8+0x20], R2 ;  /* 0x00002002ff0075a7 */ /* 0x0042a60008001108 */
[----:B------:R-:W-:Y:S05]  /*1c60*/  BRA.U !UP0, `(.L_x_32) ;  /* 0x0000000108bc7547 */ /* 0x000fea000b800000 */
[----:B------:R-:W-:Y:S01]  /*1c70*/  UIADD3 UR26, UPT, UPT, UR24, UR25, URZ ;  /* 0x00000019181a7290 */ /* 0x000fe2000fffe0ff */
[----:B------:R-:W-:-:S11]  /*1c80*/  UMOV UR27, UR23 ;  /* 0x00000017001b7c82 */ /* 0x000fd60008000000 */
.L_x_38:
[----:B------:R-:W-:Y:S01]  /*1c90*/  ULEA UR17, UR27, UR6, 0x3 ;  /* 0x000000061b117291 */ /* 0x000fe2000f8e18ff */
[----:B--2---:R-:W-:Y:S01]  /*1ca0*/  @P5 MOV R3, 0x8000 ;  /* 0x0000800000035802 */ /* 0x004fe20000000f00 */
[----:B-12---:R-:W-:Y:S10]  /*1cb0*/  @P0 BRA `(.L_x_33) ;  /* 0x00000000000c0947 */ /* 0x006ff40003800000 */
[----:B------:R-:W-:-:S04]  /*1cc0*/  SHF.L.U32 R5, R15, 0x1f, RZ ;  /* 0x0000001f0f057819 */ /* 0x000fc800000006ff */
[----:B------:R-:W2:Y:S02]  /*1cd0*/  SYNCS.PHASECHK.TRANS64.TRYWAIT P0, [UR17+0x20], R5 ;  /* 0x00002005ff0075a7 */ /* 0x000ea40008001111 */
[----:B--2---:R-:W-:Y:S05]  /*1ce0*/  @!P0 BRA `(.L_x_34) ;  /* 0x0000009800888947 */ /* 0x004fea0003800000 */
.L_x_33:
[----:B------:R2:W-:Y:S01]  /*1cf0*/  @P5 SYNCS.ARRIVE.TRANS64 RZ, [UR17], R3 ;  /* 0x00000003ffff59a7 */ /* 0x0005e20008000011 */
[----:B------:R-:W-:-:S04]  /*1d00*/  ULOP3.LUT UR8, UR22, 0x2, URZ, 0xfc, !UPT ;  /* 0x0000000216087892 */ /* 0x000fc8000f8efcff */
[----:B------:R-:W-:-:S09]  /*1d10*/  UISETP.NE.AND UP0, UPT, UR8, 0x2, UPT ;  /* 0x000000020800788c */ /* 0x000fd2000bf05270 */
[----:B------:R-:W-:Y:S05]  /*1d20*/  BRA.U UP0, `(.L_x_35) ;  /* 0x0000000100047547 */ /* 0x000fea000b800000 */
[----:B------:R-:W-:Y:S05]  /*1d30*/  BPT.TRAP 0x1 ;  /* 0x000000040000795c */ /* 0x000fea0000300000 */
.L_x_35:
[----:B------:R-:W-:Y:S04]  /*1d40*/  BSSY.RECONVERGENT B0, `(.L_x_36) ;  /* 0x0000003000007945 */ /* 0x000fe80003800200 */
[----:B------:R-:W-:Y:S05]  /*1d50*/  @!P4 BRA `(.L_x_37) ;  /* 0x000000000004c947 */ /* 0x000fea0003800000 */
[----:B------:R-:W-:Y:S05]  /*1d60*/  BPT.TRAP 0x1 ;  /* 0x000000040000795c */ /* 0x000fea0000300000 */
.L_x_37:
[----:B------:R-:W-:Y:S05]  /*1d70*/  BSYNC.RECONVERGENT B0 ;  /* 0x0000000000007941 */ /* 0x000fea0003800200 */
.L_x_36:
[----:B------:R-:W-:Y:S02]  /*1d80*/  UIADD3 UR23, UPT, UPT, UR27, 0x1, URZ ;  /* 0x000000011b177890 */ /* 0x000fe4000fffe0ff */
[----:B------:R-:W-:Y:S02]  /*1d90*/  UIADD3 UR32, UP1, UPT, UR14, 0x80, URZ ;  /* 0x000000800e207890 */ /* 0x000fe4000ff3e0ff */
[----:B------:R-:W-:Y:S02]  /*1da0*/  UISETP.NE.AND UP0, UPT, UR23, 0x4, UPT ;  /* 0x000000041700788c */ /* 0x000fe4000bf05270 */
[----:B------:R-:W-:Y:S02]  /*1db0*/  USHF.L.U32 UR18, UR25, 0x6, URZ ;  /* 0x0000000619127899 */ /* 0x000fe400080006ff */
[----:B------:R-:W-:Y:S02]  /*1dc0*/  USEL UR9, URZ, 0x1, UP0 ;  /* 0x00000001ff097887 */ /* 0x000fe40008000000 */
[----:B------:R-:W-:-:S02]  /*1dd0*/  USEL UR23, UR23, URZ, UP0 ;  /* 0x000000ff17177287 */ /* 0x000fc40008000000 */
[----:B------:R-:W-:Y:S02]  /*1de0*/  UIADD3 UR30, UP0, UPT, UR14, 0x180, URZ ;  /* 0x000001800e1e7890 */ /* 0x000fe4000ff1e0ff */
[----:B------:R-:W-:Y:S01]  /*1df0*/  ULEA UR8, UR23, UR6, 0x3 ;  /* 0x0000000617087291 */ /* 0x000fe2000f8e18ff */
[----:B------:R-:W-:Y:S01]  /*1e00*/  LOP3.LUT R15, R15, UR9, RZ, 0x3c, !PT ;  /* 0x000000090f0f7c12 */ /* 0x000fe2000f8e3cff */
[----:B------:R-:W-:Y:S02]  /*1e10*/  ULOP3.LUT UR17, UR17, 0xfefffff8, URZ, 0xc0, !UPT ;  /* 0xfefffff811117892 */ /* 0x000fe4000f8ec0ff */
[----:B------:R-:W-:Y:S01]  /*1e20*/  UIADD3.X UR33, UPT, UPT, URZ, UR15, URZ, UP1, !UPT ;  /* 0x0000000fff217290 */ /* 0x000fe20008ffe4ff */
[----:B-1----:R-:W-:Y:S01]  /*1e30*/  SHF.L.U32 R2, R15, 0x1f, RZ ;  /* 0x0000001f0f027819 */ /* 0x002fe200000006ff */
[----:B------:R-:W-:Y:S01]  /*1e40*/  UIADD3.X UR31, UPT, UPT, URZ, UR15, URZ, UP0, !UPT ;  /* 0x0000000fff1f7290 */ /* 0x000fe200087fe4ff */
[----:B------:R-:W-:Y:S02]  /*1e50*/  UMOV UR28, 0x0 ;  /* 0x00000000001c7882 */ /* 0x000fe40000000000 */
[----:B------:R4:W1:Y:S01]  /*1e60*/  SYNCS.PHASECHK.TRANS64.TRYWAIT P0, [UR8+0x20], R2 ;  /* 0x00002002ff0075a7 */ /* 0x0008620008001108 */
[----:B------:R-:W-:Y:S01]  /*1e70*/  ULEA UR8, UR27, UR6, 0xd ;  /* 0x000000061b087291 */ /* 0x000fe2000f8e68ff */
[----:B------:R-:W-:Y:S01]  /*1e80*/  UMOV UR29, 0x10000000 ;  /* 0x10000000001d7882 */ /* 0x000fe20000000000 */
[----:B------:R-:W-:-:S02]  /*1e90*/  UMOV UR19, UR35 ;  /* 0x0000002300137c82 */ /* 0x000fc40008000000 */
[----:B------:R-:W-:Y:S02]  /*1ea0*/  UIADD3 UR16, UPT, UPT, UR8, 0xc400, URZ ;  /* 0x0000c40008107890 */ /* 0x000fe4000fffe0ff */
[----:B------:R-:W-:Y:S01]  /*1eb0*/  UIADD3 UR8, UPT, UPT, UR8, 0x14400, URZ ;  /* 0x0001440008087890 */ /* 0x000fe2000fffe0ff */
[----:B------:R-:W-:Y:S01]  /*1ec0*/  UMOV UR20, UR36 ;  /* 0x0000002400147c82 */ /* 0x000fe20008000000 */
[----:B------:R-:W-:Y:S01]  /*1ed0*/  UMOV UR12, UR36 ;  /* 0x00000024000c7c82 */ /* 0x000fe20008000000 */
[----:B------:R-:W-:Y:S01]  /*1ee0*/  UMOV UR9, UR17 ;  /* 0x0000001100097c82 */ /* 0x000fe20008000000 */
[----:B------:R-:W-:Y:S01]  /*1ef0*/  UMOV UR10, UR18 ;  /* 0x00000012000a7c82 */ /* 0x000fe20008000000 */
[----:B------:R-:W-:Y:S02]  /*1f00*/  UIADD3 UR25, UPT, UPT, UR25, 0x1, URZ ;  /* 0x0000000119197890 */ /* 0x000fe4000fffe0ff */
[----:B------:R4:W-:Y:S01]  /*1f10*/  UTMALDG.3D.2CTA [UR16], [UR32], desc[UR28] ;  /* 0x00001c10200075b4 */ /* 0x0009e20008211000 */
[----:B------:R-:W-:Y:S01]  /*1f20*/  UMOV UR27, UR23 ;  /* 0x00000017001b7c82 */ /* 0x000fe20008000000 */
[----:B------:R-:W-:Y:S01]  /*1f30*/  UISETP.NE.AND UP0, UPT, UR25, UR26, UPT ;  /* 0x0000001a1900728c */ /* 0x000fe2000bf05270 */
[----:B------:R4:W-:Y:S08]  /*1f40*/  UTMALDG.3D.2CTA [UR8], [UR30], desc[UR28] ;  /* 0x00001c081e0075b4 */ /* 0x0009f00008211000 */
[----:B----4-:R-:W-:Y:S05]  /*1f50*/  BRA.U UP0, `(.L_x_38) ;  /* 0xfffffffd004c7547 */ /* 0x010fea000b83ffff */
.L_x_32:
[C---:B-1----:R-:W-:Y:S01]  /*1f60*/  LEA R2, R14.reuse, UR6, 0x3 ;  /* 0x000000060e027c11 */ /* 0x042fe2000f8e18ff */
[----:B------:R-:W-:Y:S01]  /*1f70*/  NOP ;  /* 0x0000000000007918 */ /* 0x000fe20000000000 */
[----:B--2---:R-:W-:Y:S02]  /*1f80*/  SHF.L.U32 R3, R13, 0x1f, RZ ;  /* 0x0000001f0d037819 */ /* 0x004fe400000006ff */
[----:B------:R-:W-:Y:S02]  /*1f90*/  LEA R4, R14, UR6, 0x4 ;  /* 0x000000060e047c11 */ /* 0x000fe4000f8e20ff */
[----:B------:R-:W1:Y:S02]  /*1fa0*/  SYNCS.PHASECHK.TRANS64.TRYWAIT P0, [R2+URZ+0x90], R3 ;  /* 0x00009003020075a7 */ /* 0x000e6400080011ff */
[----:B-1----:R-:W-:Y:S05]  /*1fb0*/  @!P0 BRA `(.L_x_39) ;  /* 0x0000009400ec8947 */ /* 0x002fea0003800000 */
.L_x_147:
[----:B------:R-:W2:Y:S01]  /*1fc0*/  LDS.128 R4, [R4+0x100] ;  /* 0x0001000004047984 */ /* 0x000ea20000000c00 */
[----:B------:R-:W-:Y:S01]  /*1fd0*/  ISETP.GE.AND P0, PT, R72, 0x1, PT ;  /* 0x000000014800780c */ /* 0x000fe20003f06270 */
[----:B-1----:R-:W-:Y:S01]  /*1fe0*/  VIADD R2, R2, 0xa0 ;  /* 0x000000a002027836 */ /* 0x002fe20000000000 */
[----:B------:R-:W-:Y:S01]  /*1ff0*/  @!PT LDS RZ, [RZ] ;  /* 0x00000000fffff984 */ /* 0x000fe20000000800 */
[----:B------:R-:W-:Y:S01]  /*2000*/  @!PT LDS RZ, [RZ] ;  /* 0x00000000fffff984 */ /* 0x000fe20000000800 */
[----:B------:R-:W-:Y:S01]  /*2010*/  @!PT LDS RZ, [RZ] ;  /* 0x00000000fffff984 */ /* 0x000fe20000000800 */
[----:B------:R-:W-:Y:S01]  /*2020*/  @!PT LDS RZ, [RZ] ;  /* 0x00000000fffff984 */ /* 0x000fe20000000800 */
[----:B------:R1:W-:Y:S06]  /*2030*/  MEMBAR.ALL.CTA ;  /* 0x0000000000007992 */ /* 0x0003ec0000008000 */
[----:B-1----:R-:W1:Y:S01]  /*2040*/  FENCE.VIEW.ASYNC.S ;  /* 0x00000000000073c6 */ /* 0x002e620000000000 */
[----:B------:R-:W-:-:S04]  /*2050*/  PRMT R2, RZ, 0x654, R2 ;  /* 0x00000654ff027816 */ /* 0x000fc80000000002 */
[----:B-1----:R1:W-:Y:S01]  /*2060*/  SYNCS.ARRIVE.TRANS64.RED.A1T0 RZ, [R2+URZ], RZ ;  /* 0x000000ff02ff79a7 */ /* 0x0023e200081004ff */
[----:B--2---:R-:W-:-:S13]  /*2070*/  LOP3.LUT P2, RZ, R6, 0x1, RZ, 0xc0, !PT ;  /* 0x0000000106ff7812 */ /* 0x004fda000784c0ff */
[----:B------:R-:W-:Y:S01]  /*2080*/  @P2 SHF.R.U32.HI R3, RZ, 0x10, R5 ;  /* 0x00000010ff032819 */ /* 0x000fe20000011605 */
[----:B------:R-:W-:Y:S01]  /*2090*/  VOTEU.ANY UP0, P2 ;  /* 0x0000000000ff7886 */ /* 0x000fe20001000100 */
[----:B------:R-:W-:Y:S02]  /*20a0*/  @P2 MOV R11, R4 ;  /* 0x00000004000b2202 */ /* 0x000fe40000000f00 */
[----:B------:R-:W-:Y:S02]  /*20b0*/  @P2 R2UR.BROADCAST UR8, R3 ;  /* 0x00000000030822ca */ /* 0x000fe400008e0000 */
[----:B------:R-:W-:-:S11]  /*20c0*/  @P2 LOP3.LUT R8, R5, 0xffff, RZ, 0xc0, !PT ;  /* 0x0000ffff05082812 */ /* 0x000fd600078ec0ff */
[----:B------:R-:W-:Y:S01]  /*20d0*/  @UP0 UMOV UR36, UR8 ;  /* 0x0000000800240c82 */ /* 0x000fe20008000000 */
[----:B-1----:R-:W-:Y:S05]  /*20e0*/  @!P0 BRA `(.L_x_40) ;  /* 0x0000000000b88947 */ /* 0x002fea0003800000 */
[----:B------:R-:W3:Y:S01]  /*20f0*/  LDC.64 R4, c[0x0][0xb18] ;  /* 0x0002c600ff047b82 */ /* 0x000ee20000000a00 */
[----:B------:R-:W-:-:S07]  /*2100*/  ISETP.NE.AND P3, PT, R72, 0x1, PT ;  /* 0x000000014800780c */ /* 0x000fce0003f65270 */
[----:B------:R-:W1:Y:S08]  /*2110*/  LDC.64 R6, c[0x0][0xb10] ;  /* 0x0002c400ff067b82 */ /* 0x000e700000000a00 */
[----:B------:R-:W2:Y:S08]  /*2120*/  LDC R17, c[0x0][0xb20] ;  /* 0x0002c800ff117b82 */ /* 0x000eb00000000800 */
[----:B------:R-:W4:Y:S01]  /*2130*/  LDC R18, c[0x0][0xb0c] ;  /* 0x0002c300ff127b82 */ /* 0x000f220000000800 */
[----:B---3--:R-:W-:Y:S01]  /*2140*/  IMAD.HI.U32 R22, R0, R5, RZ ;  /* 0x0000000500167227 */ /* 0x008fe200078e00ff */
[----:B------:R-:W-:-:S06]  /*2150*/  ISETP.NE.AND P0, PT, R4, 0x1, PT ;  /* 0x000000010400780c */ /* 0x000fcc0003f05270 */
[----:B------:R-:W3:Y:S01]  /*2160*/  LDC.64 R2, c[0x0][0xb28] ;  /* 0x0002ca00ff027b82 */ /* 0x000ee20000000a00 */
[----:B-1----:R-:W-:-:S04]  /*2170*/  IMAD.HI.U32 R20, R9, R6, RZ ;  /* 0x0000000609147227 */ /* 0x002fc800078e00ff */
[----:B------:R-:W-:Y:S01]  /*2180*/  IMAD.HI.U32 R24, R11, R6, RZ ;  /* 0x000000060b187227 */ /* 0x000fe200078e00ff */
[----:B------:R-:W-:Y:S02]  /*2190*/  SHF.R.U32.HI R20, RZ, R7, R20 ;  /* 0x00000007ff147219 */ /* 0x000fe40000011614 */
[----:B--2---:R-:W-:Y:S01]  /*21a0*/  SHF.R.U32.HI R19, RZ, R17, R22 ;  /* 0x00000011ff137219 */ /* 0x004fe20000011616 */
[----:B------:R-:W-:Y:S01]  /*21b0*/  IMAD.HI.U32 R22, R8, R5, RZ ;  /* 0x0000000508167227 */ /* 0x000fe200078e00ff */
[----:B------:R-:W-:Y:S02]  /*21c0*/  SHF.R.U32.HI R24, RZ, R7, R24 ;  /* 0x00000007ff187219 */ /* 0x000fe40000011618 */
[----:B------:R-:W-:Y:S02]  /*21d0*/  SEL R19, R0, R19, !P0 ;  /* 0x0000001300137207 */ /* 0x000fe40004000000 */
[----:B------:R-:W-:Y:S02]  /*21e0*/  SHF.R.U32.HI R17, RZ, R17, R22 ;  /* 0x00000011ff117219 */ /* 0x000fe40000011616 */
[----:B----4-:R-:W-:-:S02]  /*21f0*/  ISETP.NE.AND P1, PT, R18, 0x1, PT ;  /* 0x000000011200780c */ /* 0x010fc40003f25270 */
[----:B------:R-:W-:Y:S02]  /*2200*/  SEL R17, R8, R17, !P0 ;  /* 0x0000001108117207 */ /* 0x000fe40004000000 */
[----:B------:R-:W-:Y:S02]  /*2210*/  SEL R21, R9, R20, !P1 ;  /* 0x0000001409157207 */ /* 0x000fe40004800000 */
[----:B------:R-:W-:Y:S01]  /*2220*/  SEL R5, R11, R24, !P1 ;  /* 0x000000180b057207 */ /* 0x000fe20004800000 */
[----:B---3--:R-:W-:Y:S01]  /*2230*/  IMAD.HI.U32 R20, R19, R2, RZ ;  /* 0x0000000213147227 */ /* 0x008fe200078e00ff */
[----:B------:R-:W-:-:S03]  /*2240*/  IADD3 R7, PT, PT, -R17, RZ, RZ ;  /* 0x000000ff11077210 */ /* 0x000fc60007ffe1ff */
        /* <DEDUP_REMOVED lines=11> */
[----:B------:R-:W-:-:S04]  /*2300*/  @!P0 IMAD.HI.U32 R20, R5, R2, RZ ;  /* 0x0000000205148227 */ /* 0x000fc800078e00ff */
[----:B------:R-:W-:Y:S01]  /*2310*/  IMAD.MOV R2, RZ, RZ, -R6 ;  /* 0x000000ffff027224 */ /* 0x000fe200078e0a06 */
[----:B------:R-:W-:-:S03]  /*2320*/  @!P0 SHF.R.U32.HI R20, RZ, R3, R20 ;  /* 0x00000003ff148219 */ /* 0x000fc60000011614 */
[----:B------:R-:W-:Y:S01]  /*2330*/  IMAD R2, R72, R2, R17 ;  /* 0x0000000248027224 */ /* 0x000fe200078e0211 */
        /* <DEDUP_REMOVED lines=9> */
.L_x_40:
[----:B------:R-:W1:Y:S02]  /*23d0*/  LDCU UR8, c[0x0][0xb30] ;  /* 0x00016600ff0877ac */ /* 0x000e640008000800 */
[----:B-1----:R-:W-:-:S09]  /*23e0*/  UISETP.NE.AND UP0, UPT, UR8, 0x1, UPT ;  /* 0x000000010800788c */ /* 0x002fd2000bf05270 */
[----:B------:R-:W-:Y:S05]  /*23f0*/  BRA.U UP0, `(.L_x_41) ;  /* 0x0000000100407547 */ /* 0x000fea000b800000 */
[----:B------:R-:W1:Y:S08]  /*2400*/  LDC.64 R4, c[0x0][0xb10] ;  /* 0x0002c400ff047b82 */ /* 0x000e700000000a00 */
[----:B------:R-:W2:Y:S08]  /*2410*/  LDC.64 R2, c[0x0][0xb18] ;  /* 0x0002c600ff027b82 */ /* 0x000eb00000000a00 */
[----:B------:R-:W4:Y:S08]  /*2420*/  LDC R6, c[0x0][0xb20] ;  /* 0x0002c800ff067b82 */ /* 0x000f300000000800 */
[----:B------:R-:W3:Y:S01]  /*2430*/  LDC R18, c[0x0][0xb0c] ;  /* 0x0002c300ff127b82 */ /* 0x000ee20000000800 */
[----:B-1----:R-:W-:-:S05]  /*2440*/  IMAD.HI.U32 R4, R11, R4, RZ ;  /* 0x000000040b047227 */ /* 0x002fca00078e00ff */
[----:B------:R-:W-:Y:S01]  /*2450*/  SHF.R.U32.HI R4, RZ, R5, R4 ;  /* 0x00000005ff047219 */ /* 0x000fe20000011604 */
[----:B--2---:R-:W-:Y:S01]  /*2460*/  IMAD.HI.U32 R3, R8, R3, RZ ;  /* 0x0000000308037227 */ /* 0x004fe200078e00ff */
[----:B------:R-:W-:-:S04]  /*2470*/  ISETP.NE.AND P0, PT, R2, 0x1, PT ;  /* 0x000000010200780c */ /* 0x000fc80003f05270 */
[----:B----4-:R-:W-:-:S04]  /*2480*/  SHF.R.U32.HI R3, RZ, R6, R3 ;  /* 0x00000006ff037219 */ /* 0x010fc80000011603 */
[----:B------:R-:W-:Y:S02]  /*2490*/  SEL R3, R8, R3, !P0 ;  /* 0x0000000308037207 */ /* 0x000fe40004000000 */
[----:B---3--:R-:W-:-:S04]  /*24a0*/  ISETP.NE.AND P1, PT, R18, 0x1, PT ;  /* 0x000000011200780c */ /* 0x008fc80003f25270 */
[----:B------:R-:W-:-:S05]  /*24b0*/  SEL R4, R11, R4, !P1 ;  /* 0x000000040b047207 */ /* 0x000fca0004800000 */
[----:B------:R-:W-:Y:S02]  /*24c0*/  IMAD.IADD R5, R3, 0x1, -R4 ;  /* 0x0000000103057824 */ /* 0x000fe400078e0a04 */
[----:B------:R-:W-:Y:S02]  /*24d0*/  IMAD.IADD R3, R4, 0x1, -R3 ;  /* 0x0000000104037824 */ /* 0x000fe400078e0a03 */
[----:B------:R-:W-:Y:S02]  /*24e0*/  IMAD R11, R5, R18, R11 ;  /* 0x00000012050b7224 */ /* 0x000fe400078e020b */
[----:B------:R-:W-:-:S07]  /*24f0*/  IMAD R8, R3, R2, R8 ;  /* 0x0000000203087224 */ /* 0x000fce00078e0208 */
.L_x_41:
[----:B------:R-:W-:Y:S01]  /*2500*/  VIADD R14, R14, 0x1 ;  /* 0x000000010e0e7836 */ /* 0x000fe20000000000 */
[----:B------:R-:W-:Y:S01]  /*2510*/  PLOP3.LUT P1, PT, PT, PT, PT, 0x80, 0x8 ;  /* 0x000000000008781c */ /* 0x000fe20003f2f070 */
[----:B------:R-:W-:Y:S02]  /*2520*/  IMAD.IADD R21, R11, 0x1, R170 ;  /* 0x000000010b157824 */ /* 0x000fe400078e02aa */
[----:B------:R-:W-:Y:S01]  /*2530*/  IMAD.IADD R20, R8, 0x1, R147 ;  /* 0x0000000108147824 */ /* 0x000fe200078e0293 */
[----:B------:R-:W-:-:S04]  /*2540*/  ISETP.NE.AND P0, PT, R14, 0x2, PT ;  /* 0x000000020e00780c */ /* 0x000fc80003f05270 */
[----:B------:R-:W-:Y:S02]  /*2550*/  SEL R2, RZ, 0x1, P0 ;  /* 0x00000001ff027807 */ /* 0x000fe40000000000 */
[----:B------:R-:W-:Y:S02]  /*2560*/  SEL R14, R14, RZ, P0 ;  /* 0x000000ff0e0e7207 */ /* 0x000fe40000000000 */
[----:B------:R-:W-:Y:S01]  /*2570*/  LOP3.LUT R13, R13, R2, RZ, 0x3c, !PT ;  /* 0x000000020d0d7212 */ /* 0x000fe200078e3cff */
[----:B------:R-:W-:Y:S06]  /*2580*/  @P2 BRA `(.L_x_42) ;  /* 0xfffffff000642947 */ /* 0x000fec000383ffff */
[----:B------:R-:W-:Y:S01]  /*2590*/  UIADD3 UR6, UPT, UPT, UR6, 0x20, URZ ;  /* 0x0000002006067890 */ /* 0x000fe2000fffe0ff */
[----:B------:R-:W-:-:S03]  /*25a0*/  SHF.L.U32 R3, R15, 0x1f, RZ ;  /* 0x0000001f0f037819 */ /* 0x000fc600000006ff */
[----:B------:R-:W-:-:S09]  /*25b0*/  ULEA UR4, UR23, UR6, 0x3 ;  /* 0x0000000617047291 */ /* 0x000fd2000f8e18ff */
[----:B------:R-:W1:Y:S02]  /*25c0*/  SYNCS.PHASECHK.TRANS64.TRYWAIT P0, [UR4], R3 ;  /* 0x00000003ff0075a7 */ /* 0x000e640008001104 */
[----:B-1----:R-:W-:Y:S05]  /*25d0*/  @!P0 BRA `(.L_x_43) ;  /* 0x0000009000788947 */ /* 0x002fea0003800000 */
.L_x_149:
[----:B------:R-:W-:-:S04]  /*25e0*/  UIADD3 UR5, UPT, UPT, UR23, 0x1, URZ ;  /* 0x0000000117057890 */ /* 0x000fc8000fffe0ff */
[----:B------:R-:W-:-:S04]  /*25f0*/  UISETP.NE.AND UP0, UPT, UR5, 0x4, UPT ;  /* 0x000000040500788c */ /* 0x000fc8000bf05270 */
[----:B------:R-:W-:Y:S02]  /*2600*/  USEL UR7, URZ, 0x1, UP0 ;  /* 0x00000001ff077887 */ /* 0x000fe40008000000 */
[----:B------:R-:W-:-:S04]  /*2610*/  USEL UR5, UR5, URZ, UP0 ;  /* 0x000000ff05057287 */ /* 0x000fc80008000000 */
[----:B------:R-:W-:Y:S01]  /*2620*/  ULEA UR4, UR5, UR6, 0x3 ;  /* 0x0000000605047291 */ /* 0x000fe2000f8e18ff */
[----:B------:R-:W-:-:S04]  /*2630*/  LOP3.LUT R2, R15, UR7, RZ, 0x3c, !PT ;  /* 0x000000070f027c12 */ /* 0x000fc8000f8e3cff */
[----:B-1----:R-:W-:-:S04]  /*2640*/  SHF.L.U32 R3, R2, 0x1f, RZ ;  /* 0x0000001f02037819 */ /* 0x002fc800000006ff */
[----:B------:R-:W1:Y:S02]  /*2650*/  SYNCS.PHASECHK.TRANS64.TRYWAIT P0, [UR4], R3 ;  /* 0x00000003ff0075a7 */ /* 0x000e640008001104 */
[----:B-1----:R-:W-:Y:S05]  /*2660*/  @!P0 BRA `(.L_x_44) ;  /* 0x00000090006c8947 */ /* 0x002fea0003800000 */
.L_x_151:
        /* <DEDUP_REMOVED lines=9> */
.L_x_153:
[----:B------:R-:W-:-:S04]  /*2700*/  UIADD3 UR5, UPT, UPT, UR5, 0x1, URZ ;  /* 0x0000000105057890 */ /* 0x000fc8000fffe0ff */
[----:B------:R-:W-:-:S04]  /*2710*/  UISETP.NE.AND UP0, UPT, UR5, 0x4, UPT ;  /* 0x000000040500788c */ /* 0x000fc8000bf05270 */
[----:B------:R-:W-:Y:S02]  /*2720*/  USEL UR4, URZ, 0x1, UP0 ;  /* 0x00000001ff047887 */ /* 0x000fe40008000000 */
[----:B------:R-:W-:-:S04]  /*2730*/  USEL UR5, UR5, URZ, UP0 ;  /* 0x000000ff05057287 */ /* 0x000fc80008000000 */
[----:B------:R-:W-:Y:S01]  /*2740*/  ULEA UR5, UR5, UR6, 0x3 ;  /* 0x0000000605057291 */ /* 0x000fe2000f8e18ff */
[----:B-1----:R-:W-:-:S04]  /*2750*/  LOP3.LUT R3, R2, UR4, RZ, 0x3c, !PT ;  /* 0x0000000402037c12 */ /* 0x002fc8000f8e3cff */
[----:B------:R-:W-:Y:S01]  /*2760*/  SHF.L.U32 R3, R3, 0x1f, RZ ;  /* 0x0000001f03037819 */ /* 0x000fe200000006ff */
[----:B---3--:R-:W-:-:S07]  /*2770*/  IMAD.U32 R0, RZ, RZ, UR5 ;  /* 0x00000005ff007e24 */ /* 0x008fce000f8e00ff */
.L_x_46:
[----:B-1----:R1:W2:Y:S02]  /*2780*/  SYNCS.PHASECHK.TRANS64.TRYWAIT P0, [R0+URZ], R3 ;  /* 0x00000003000075a7 */ /* 0x0022a400080011ff */
[----:B--2---:R-:W-:Y:S05]  /*2790*/  @!P0 NANOSLEEP.SYNCS 0x989680 ;  /* 0x009896800000895d */ /* 0x004fea0003900000 */
[----:B------:R-:W2:Y:S02]  /*27a0*/  @!P0 SYNCS.PHASECHK.TRANS64 P0, [R0+URZ], R3 ;  /* 0x00000003000085a7 */ /* 0x000ea400080010ff */
[----:B--2---:R-:W-:Y:S05]  /*27b0*/  @P0 EXIT ;  /* 0x000000000000094d */ /* 0x004fea0003800000 */
[----:B------:R-:W-:Y:S05]  /*27c0*/  BRA `(.L_x_46) ;  /* 0xfffffffc00ec7947 */ /* 0x000fea000383ffff */
.L_x_22:
[----:B------:R-:W-:-:S04]  /*27d0*/  UISETP.NE.AND UP1, UPT, UR37, URZ, UPT ;  /* 0x000000ff2500728c */ /* 0x000fc8000bf25270 */
[----:B------:R-:W-:-:S09]  /*27e0*/  UISETP.NE.OR UP1, UPT, UR10, 0x1, UP1 ;  /* 0x000000010a00788c */ /* 0x000fd20008f25670 */
[----:B------:R-:W-:Y:S05]  /*27f0*/  BRA.U UP1, `(.L_x_47) ;  /* 0x00000005014c7547 */ /* 0x000fea000b800000 */
[----:B------:R-:W-:Y:S01]  /*2800*/  HFMA2 R11, -RZ, RZ, 0, 0 ;  /* 0x00000000ff0b7431 */ /* 0x000fe200000001ff */
[----:B------:R-:W-:Y:S01]  /*2810*/  ISETP.GE.U32.AND P2, PT, R10, 0x2, PT ;  /* 0x000000020a00780c */ /* 0x000fe20003f46070 */
[----:B------:R-:W-:Y:S01]  /*2820*/  IMAD.MOV.U32 R12, RZ, RZ, 0x1 ;  /* 0x00000001ff0c7424 */ /* 0x000fe200078e00ff */
[----:B------:R-:W-:Y:S01]  /*2830*/  CS2R R8, SRZ ;  /* 0x0000000000087805 */ /* 0x000fe2000001ff00 */
[----:B------:R-:W-:Y:S01]  /*2840*/  IMAD.MOV.U32 R3, RZ, RZ, RZ ;  /* 0x000000ffff037224 */ /* 0x000fe200078e00ff */
[----:B------:R-:W-:Y:S01]  /*2850*/  UMOV UR4, 0x400 ;  /* 0x0000040000047882 */ /* 0x000fe20000000000 */
[----:B------:R-:W-:Y:S01]  /*2860*/  UMOV UR6, URZ ;  /* 0x000000ff00067c82 */ /* 0x000fe20008000000 */
[----:B------:R-:W-:-:S12]  /*2870*/  ULEA UR37, UR37, UR4, 0x18 ;  /* 0x0000000425257291 */ /* 0x000fd8000f8ec0ff */
.L_x_51:
[----:B------:R-:W-:Y:S02]  /*2880*/  LEA R0, R3, UR37, 0x3 ;  /* 0x0000002503007c11 */ /* 0x000fe4000f8e18ff */
[----:B------:R-:W-:-:S03]  /*2890*/  SHF.L.U32 R5, R8, 0x1f, RZ ;  /* 0x0000001f08057819 */ /* 0x000fc600000006ff */
[----:B------:R-:W-:Y:S01]  /*28a0*/  VIADD R4, R0, 0xe0 ;  /* 0x000000e000047836 */ /* 0x000fe20000000000 */
[----:B------:R-:W1:Y:S02]  /*28b0*/  SYNCS.PHASECHK.TRANS64.TRYWAIT P0, [R0+URZ+0xd0], R5 ;  /* 0x0000d005000075a7 */ /* 0x000e6400080011ff */
[----:B-1----:R-:W-:Y:S05]  /*28c0*/  @!P0 BRA `(.L_x_48) ;  /* 0x0000009000048947 */ /* 0x002fea0003800000 */
.L_x_154:
[----:B------:R-:W-:Y:S01]  /*28d0*/  ULEA UR5, UR6, UR37, 0x3 ;  /* 0x0000002506057291 */ /* 0x000fe2000f8e18ff */
[----:B------:R-:W-:Y:S01]  /*28e0*/  PRMT R4, RZ, 0x654, R4 ;  /* 0x00000654ff047816 */ /* 0x000fe20000000004 */
[----:B-1----:R-:W-:Y:S01]  /*28f0*/  @!P2 IMAD.MOV.U32 R5, RZ, RZ, 0x10 ;  /* 0x00000010ff05a424 */ /* 0x002fe200078e00ff */
[----:B------:R-:W-:Y:S01]  /*2900*/  SHF.L.U32 R7, R12, 0x1f, RZ ;  /* 0x0000001f0c077819 */ /* 0x000fe200000006ff */
[----:B------:R-:W-:Y:S01]  /*2910*/  UIADD3 UR4, UPT, UPT, UR5, 0x90, URZ ;  /* 0x0000009005047890 */ /* 0x000fe2000fffe0ff */
[----:B------:R1:W-:Y:S05]  /*2920*/  SYNCS.ARRIVE.TRANS64.RED.A1T0 RZ, [R4+URZ], RZ ;  /* 0x000000ff04ff79a7 */ /* 0x0003ea00081004ff */
[----:B------:R-:W-:Y:S01]  /*2930*/  IMAD.U32 R13, RZ, RZ, UR4 ;  /* 0x00000004ff0d7e24 */ /* 0x000fe2000f8e00ff */
[----:B------:R-:W2:Y:S04]  /*2940*/  SYNCS.PHASECHK.TRANS64.TRYWAIT P0, [UR5+0xa0], R7 ;  /* 0x0000a007ff0075a7 */ /* 0x000ea80008001105 */
[----:B------:R-:W-:Y:S01]  /*2950*/  PRMT R13, R10, 0x654, R13 ;  /* 0x000006540a0d7816 */ /* 0x000fe2000000000d */
[----:B-12---:R-:W-:Y:S06]  /*2960*/  @!P0 BRA `(.L_x_49) ;  /* 0x0000008c00f08947 */ /* 0x006fec0003800000 */
.L_x_156:
[----:B------:R-:W-:Y:S01]  /*2970*/  ULEA UR4, UR6, UR37, 0x4 ;  /* 0x0000002506047291 */ /* 0x000fe2000f8e20ff */
[----:B------:R-:W-:Y:S01]  /*2980*/  SEL R2, R13, R2, !P2 ;  /* 0x000000020d027207 */ /* 0x000fe20005000000 */
[----:B------:R-:W-:Y:S01]  /*2990*/  UIADD3 UR5, UPT, UPT, UR5, 0x90, URZ ;  /* 0x0000009005057890 */ /* 0x000fe2000fffe0ff */
[----:B-1----:R-:W-:Y:S01]  /*29a0*/  LEA R0, R11, UR37, 0x3 ;  /* 0x000000250b007c11 */ /* 0x002fe2000f8e18ff */
[----:B------:R-:W-:Y:S01]  /*29b0*/  UIADD3 UR4, UPT, UPT, UR4, 0x100, URZ ;  /* 0x0000010004047890 */ /* 0x000fe2000fffe0ff */
[----:B------:R1:W-:Y:S01]  /*29c0*/  @!P2 SYNCS.ARRIVE.TRANS64.RED RZ, [R2+URZ], R5 ;  /* 0x0000000502ffa9a7 */ /* 0x0003e200080004ff */
[----:B------:R-:W-:Y:S01]  /*29d0*/  UIADD3 UR6, UPT, UPT, UR6, 0x1, URZ ;  /* 0x0000000106067890 */ /* 0x000fe2000fffe0ff */
[----:B------:R-:W-:-:S03]  /*29e0*/  VIADD R3, R3, 0x1 ;  /* 0x0000000103037836 */ /* 0x000fc60000000000 */
[----:B------:R-:W-:Y:S02]  /*29f0*/  UISETP.NE.AND UP0, UPT, UR6, 0x2, UPT ;  /* 0x000000020600788c */ /* 0x000fe4000bf05270 */
[----:B------:R-:W-:Y:S01]  /*2a00*/  ISETP.NE.AND P0, PT, R3, 0x2, PT ;  /* 0x000000020300780c */ /* 0x000fe20003f05270 */
[----:B------:R-:W-:Y:S06]  /*2a10*/  UGETNEXTWORKID.BROADCAST [UR4], [UR5] ;  /* 0x00000000040073ca */ /* 0x000fec0008000100 */
[----:B------:R-:W-:Y:S02]  /*2a20*/  USEL UR4, URZ, 0x1, UP0 ;  /* 0x00000001ff047887 */ /* 0x000fe40008000000 */
[----:B------:R-:W-:-:S04]  /*2a30*/  USEL UR6, UR6, URZ, UP0 ;  /* 0x000000ff06067287 */ /* 0x000fc80008000000 */
[----:B------:R-:W-:Y:S02]  /*2a40*/  LOP3.LUT R12, R12, UR4, RZ, 0x3c, !PT ;  /* 0x000000040c0c7c12 */ /* 0x000fe4000f8e3cff */
[----:B-1----:R-:W-:-:S04]  /*2a50*/  SHF.L.U32 R5, R9, 0x1f, RZ ;  /* 0x0000001f09057819 */ /* 0x002fc800000006ff */
[----:B------:R-:W1:Y:S02]  /*2a60*/  SYNCS.PHASECHK.TRANS64.TRYWAIT P1, [R0+URZ+0x90], R5 ;  /* 0x00009005000075a7 */ /* 0x000e6400080211ff */
[----:B-1----:R-:W-:Y:S05]  /*2a70*/  @!P1 BRA `(.L_x_50) ;  /* 0x0000008c00c49947 */ /* 0x002fea0003800000 */
.L_x_157:
[----:B------:R-:W-:Y:S01]  /*2a80*/  LEA R4, R11, UR37, 0x4 ;  /* 0x000000250b047c11 */ /* 0x000fe2000f8e20ff */
[----:B-1----:R-:W-:Y:S01]  /*2a90*/  VIADD R0, R0, 0xa0 ;  /* 0x000000a000007836 */ /* 0x002fe20000000000 */
[----:B------:R-:W-:Y:S01]  /*2aa0*/  SEL R3, R3, RZ, P0 ;  /* 0x000000ff03037207 */ /* 0x000fe20000000000 */
[----:B------:R-:W-:-:S03]  /*2ab0*/  VIADD R11, R11, 0x1 ;  /* 0x000000010b0b7836 */ /* 0x000fc60000000000 */
[----:B------:R-:W1:Y:S01]  /*2ac0*/  LDS.128 R4, [R4+0x100] ;  /* 0x0001000004047984 */ /* 0x000e620000000c00 */
[----:B------:R-:W-:Y:S02]  /*2ad0*/  PRMT R0, RZ, 0x654, R0 ;  /* 0x00000654ff007816 */ /* 0x000fe40000000000 */
[C---:B------:R-:W-:Y:S01]  /*2ae0*/  ISETP.NE.AND P1, PT, R11.reuse, 0x2, PT ;  /* 0x000000020b00780c */ /* 0x040fe20003f25270 */
[----:B------:R-:W-:Y:S01]  /*2af0*/  @!PT LDS RZ, [RZ] ;  /* 0x00000000fffff984 */ /* 0x000fe20000000800 */
[----:B------:R-:W-:Y:S01]  /*2b00*/  @!PT LDS RZ, [RZ] ;  /* 0x00000000fffff984 */ /* 0x000fe20000000800 */
[----:B------:R-:W-:Y:S01]  /*2b10*/  @!PT LDS RZ, [RZ] ;  /* 0x00000000fffff984 */ /* 0x000fe20000000800 */
[----:B------:R-:W-:Y:S01]  /*2b20*/  @!PT LDS RZ, [RZ] ;  /* 0x00000000fffff984 */ /* 0x000fe20000000800 */
[----:B------:R2:W-:Y:S06]  /*2b30*/  MEMBAR.ALL.CTA ;  /* 0x0000000000007992 */ /* 0x0005ec0000008000 */
[----:B--2---:R-:W2:Y:S01]  /*2b40*/  FENCE.VIEW.ASYNC.S ;  /* 0x00000000000073c6 */ /* 0x004ea20000000000 */
[----:B------:R-:W-:Y:S01]  /*2b50*/  SEL R11, R11, RZ, P1 ;  /* 0x000000ff0b0b7207 */ /* 0x000fe20000800000 */
[----:B--2---:R2:W-:Y:S01]  /*2b60*/  SYNCS.ARRIVE.TRANS64.RED.A1T0 RZ, [R0+URZ], RZ ;  /* 0x000000ff00ff79a7 */ /* 0x0045e200081004ff */
[----:B-1----:R-:W-:-:S02]  /*2b70*/  LOP3.LUT P3, RZ, R6, 0x1, RZ, 0xc0, !PT ;  /* 0x0000000106ff7812 */ /* 0x002fc4000786c0ff */
[----:B------:R-:W-:-:S04]  /*2b80*/  SEL R5, RZ, 0x1, P0 ;  /* 0x00000001ff057807 */ /* 0x000fc80000000000 */
[----:B------:R-:W-:Y:S02]  /*2b90*/  LOP3.LUT R8, R8, R5, RZ, 0x3c, !PT ;  /* 0x0000000508087212 */ /* 0x000fe400078e3cff */
[----:B--2---:R-:W-:-:S04]  /*2ba0*/  SEL R0, RZ, 0x1, P1 ;  /* 0x00000001ff007807 */ /* 0x004fc80000800000 */
[----:B------:R-:W-:Y:S01]  /*2bb0*/  LOP3.LUT R9, R9, R0, RZ, 0x3c, !PT ;  /* 0x0000000009097212 */ /* 0x000fe200078e3cff */
[----:B------:R-:W-:Y:S06]  /*2bc0*/  @P3 BRA `(.L_x_51) ;  /* 0xfffffffc002c3947 */ /* 0x000fec000383ffff */
[----:B------:R-:W-:Y:S01]  /*2bd0*/  ULEA UR5, UR6, UR37, 0x3 ;  /* 0x0000002506057291 */ /* 0x000fe2000f8e18ff */
[----:B------:R-:W-:-:S08]  /*2be0*/  SHF.L.U32 R3, R12, 0x1f, RZ ;  /* 0x0000001f0c037819 */ /* 0x000fd000000006ff */
[----:B------:R-:W1:Y:S02]  /*2bf0*/  SYNCS.PHASECHK.TRANS64 P0, [UR5+0xa0], R3 ;  /* 0x0000a003ff0075a7 */ /* 0x000e640008001005 */
[----:B-1----:R-:W-:Y:S05]  /*2c00*/  @P0 BRA `(.L_x_52) ;  /* 0x0000000000080947 */ /* 0x002fea0003800000 */
[----:B------:R-:W1:Y:S02]  /*2c10*/  SYNCS.PHASECHK.TRANS64.TRYWAIT P0, [UR5+0xa0], R3 ;  /* 0x0000a003ff0075a7 */ /* 0x000e640008001105 */
[----:B-1----:R-:W-:Y:S05]  /*2c20*/  @!P0 BRA `(.L_x_53) ;  /* 0x0000008c006c8947 */ /* 0x002fea0003800000 */
.L_x_52:
[----:B------:R-:W-:-:S04]  /*2c30*/  UIADD3 UR4, UPT, UPT, UR6, 0x1, URZ ;  /* 0x0000000106047890 */ /* 0x000fc8000fffe0ff */
[----:B------:R-:W-:-:S04]  /*2c40*/  UISETP.NE.AND UP0, UPT, UR4, 0x2, UPT ;  /* 0x000000020400788c */ /* 0x000fc8000bf05270 */
[----:B------:R-:W-:Y:S02]  /*2c50*/  USEL UR7, URZ, 0x1, UP0 ;  /* 0x00000001ff077887 */ /* 0x000fe40008000000 */
[----:B------:R-:W-:-:S04]  /*2c60*/  USEL UR4, UR4, URZ, UP0 ;  /* 0x000000ff04047287 */ /* 0x000fc80008000000 */
[----:B------:R-:W-:Y:S01]  /*2c70*/  ULEA UR4, UR4, UR37, 0x3 ;  /* 0x0000002504047291 */ /* 0x000fe2000f8e18ff */
[----:B-1----:R-:W-:-:S04]  /*2c80*/  LOP3.LUT R3, R12, UR7, RZ, 0x3c, !PT ;  /* 0x000000070c037c12 */ /* 0x002fc8000f8e3cff */
[----:B------:R-:W-:-:S04]  /*2c90*/  SHF.L.U32 R0, R3, 0x1f, RZ ;  /* 0x0000001f03007819 */ /* 0x000fc800000006ff */
[----:B------:R-:W1:Y:S02]  /*2ca0*/  SYNCS.PHASECHK.TRANS64 P0, [UR4+0xa0], R0 ;  /* 0x0000a000ff0075a7 */ /* 0x000e640008001004 */
[----:B-1----:R-:W-:Y:S05]  /*2cb0*/  @P0 EXIT ;  /* 0x000000000000094d */ /* 0x002fea0003800000 */
[----:B------:R-:W-:Y:S02]  /*2cc0*/  SHF.L.U32 R3, R3, 0x1f, RZ ;  /* 0x0000001f03037819 */ /* 0x000fe400000006ff */
[----:B------:R-:W-:-:S07]  /*2cd0*/  MOV R0, UR4 ;  /* 0x0000000400007c02 */ /* 0x000fce0008000f00 */
.L_x_54:
[----:B-1----:R1:W2:Y:S02]  /*2ce0*/  SYNCS.PHASECHK.TRANS64.TRYWAIT P0, [R0+URZ+0xa0], R3 ;  /* 0x0000a003000075a7 */ /* 0x0022a400080011ff */
[----:B--2---:R-:W-:Y:S05]  /*2cf0*/  @!P0 NANOSLEEP.SYNCS 0x989680 ;  /* 0x009896800000895d */ /* 0x004fea0003900000 */
[----:B------:R-:W2:Y:S02]  /*2d00*/  @!P0 SYNCS.PHASECHK.TRANS64 P0, [R0+URZ+0xa0], R3 ;  /* 0x0000a003000085a7 */ /* 0x000ea400080010ff */
[----:B--2---:R-:W-:Y:S05]  /*2d10*/  @P0 EXIT ;  /* 0x000000000000094d */ /* 0x004fea0003800000 */
[----:B------:R-:W-:Y:S05]  /*2d20*/  BRA `(.L_x_54) ;  /* 0xfffffffc00ec7947 */ /* 0x000fea000383ffff */
.L_x_47:
[----:B------:R-:W-:Y:S05]  /*2d30*/  BRA.U UP4, `(.L_x_55) ;  /* 0x0000001104587547 */ /* 0x000fea000b800000 */
[----:B------:R-:W-:Y:S01]  /*2d40*/  UMOV UR6, 0x40 ;  /* 0x0000004000067882 */ /* 0x000fe20000000000 */
[----:B------:R-:W-:Y:S01]  /*2d50*/  NOP ;  /* 0x0000000000007918 */ /* 0x000fe20000000000 */
[----:B------:R-:W-:Y:S01]  /*2d60*/  ULEA UR6, UR37, UR6, 0x18 ;  /* 0x0000000625067291 */ /* 0x000fe2000f8ec0ff */
[----:B------:R-:W-:Y:S02]  /*2d70*/  UMOV UR7, 0x400 ;  /* 0x0000040000077882 */ /* 0x000fe40000000000 */
[----:B------:R-:W-:-:S06]  /*2d80*/  ULEA UR37, UR37, UR7, 0x18 ;  /* 0x0000000725257291 */ /* 0x000fcc000f8ec0ff */
[----:B------:R-:W1:Y:S02]  /*2d90*/  LDS.U8 R2, [UR6+0x1c] ;  /* 0x00001c06ff027984 */ /* 0x000e640008000000 */
[----:B-1----:R-:W-:-:S13]  /*2da0*/  ISETP.NE.AND P0, PT, R2, RZ, PT ;  /* 0x000000ff0200720c */ /* 0x002fda0003f05270 */
[----:B------:R-:W-:Y:S05]  /*2db0*/  @P0 BRA `(.L_x_56) ;  /* 0x0000000400080947 */ /* 0x000fea0003800000 */
[----:B------:R-:W-:Y:S02]  /*2dc0*/  UISETP.NE.U32.AND UP0, UPT, UR5, 0x1, UPT ;  /* 0x000000010500788c */ /* 0x000fe4000bf05070 */
[----:B------:R-:W-:-:S07]  /*2dd0*/  UIADD3 UR8, UPT, UPT, UR6, 0x8, URZ ;  /* 0x0000000806087890 */ /* 0x000fce000fffe0ff */
[----:B------:R-:W-:Y:S05]  /*2de0*/  BRA.U !UP0, `(.L_x_57) ;  /* 0x00000001089c7547 */ /* 0x000fea000b800000 */
[----:B------:R-:W-:Y:S01]  /*2df0*/  ELECT P0, URZ, PT ;  /* 0x0000000000ff782f */ /* 0x000fe20003800000 */
[----:B------:R-:W-:-:S12]  /*2e00*/  BSSY B0, `(.L_x_57) ;  /* 0x0000025000007945 */ /* 0x000fd80003800000 */
[----:B------:R-:W-:Y:S05]  /*2e10*/  @!P0 BRA `(.L_x_58) ;  /* 0x00000000008c8947 */ /* 0x000fea0003800000 */
[----:B------:R-:W-:-:S05]  /*2e20*/  UMOV UR7, 0x10 ;  /* 0x0000001000077882 */ /* 0x000fca0000000000 */
[----:B------:R-:W-:Y:S04]  /*2e30*/  DEPBAR.LE SB1, 0x36 ;  /* 0x00009d800000791a */ /* 0x000fe80000000000 */
[----:B------:R-:W1:Y:S02]  /*2e40*/  UTCATOMSWS.2CTA.FIND_AND_SET.ALIGN UP1, UR7, UR7 ;  /* 0x00000007000775e3 */ /* 0x000e640008220800 */
[----:B-1----:R-:W-:Y:S01]  /*2e50*/  MOV R11, UR7 ;  /* 0x00000007000b7c02 */ /* 0x002fe20008000f00 */
[----:B------:R-:W-:Y:S06]  /*2e60*/  BRA.U UP1, `(.L_x_59) ;  /* 0x0000000101187547 */ /* 0x000fec000b800000 */
.L_x_60:
[----:B------:R-:W-:Y:S05]  /*2e70*/  NANOSLEEP 0x64 ;  /* 0x000000640000795d */ /* 0x000fea0003800000 */
[----:B------:R-:W-:-:S05]  /*2e80*/  UMOV UR7, 0x10 ;  /* 0x0000001000077882 */ /* 0x000fca0000000000 */
[----:B------:R-:W-:Y:S04]  /*2e90*/  DEPBAR.LE SB1, 0x36 ;  /* 0x00009d800000791a */ /* 0x000fe80000000000 */
[----:B------:R-:W1:Y:S02]  /*2ea0*/  UTCATOMSWS.2CTA.FIND_AND_SET.ALIGN UP1, UR7, UR7 ;  /* 0x00000007000775e3 */ /* 0x000e640008220800 */
[----:B-1----:R-:W-:Y:S01]  /*2eb0*/  MOV R11, UR7 ;  /* 0x00000007000b7c02 */ /* 0x002fe20008000f00 */
[----:B------:R-:W-:Y:S05]  /*2ec0*/  BRA.U !UP1, `(.L_x_60) ;  /* 0xfffffffd09e87547 */ /* 0x000fea000b83ffff */
.L_x_59:
[----:B------:R-:W1:Y:S01]  /*2ed0*/  LDS R5, [UR6+0x10] ;  /* 0x00001006ff057984 */ /* 0x000e620008000800 */
[----:B------:R-:W-:Y:S01]  /*2ee0*/  IMAD.U32 R3, RZ, RZ, UR37 ;  /* 0x00000025ff037e24 */ /* 0x000fe2000f8e00ff */
[----:B------:R-:W-:-:S03]  /*2ef0*/  MOV R2, UR4 ;  /* 0x0000000400027c02 */ /* 0x000fc60008000f00 */
[----:B------:R-:W-:Y:S01]  /*2f00*/  VIADD R3, R3, 0x120 ;  /* 0x0000012003037836 */ /* 0x000fe20000000000 */
[----:B-1----:R-:W-:-:S04]  /*2f10*/  SHF.L.U32 R5, R5, 0x1f, RZ ;  /* 0x0000001f05057819 */ /* 0x002fc800000006ff */
[----:B------:R-:W1:Y:S02]  /*2f20*/  SYNCS.PHASECHK.TRANS64.TRYWAIT P0, [UR6+0x8], R5 ;  /* 0x00000805ff0075a7 */ /* 0x000e640008001106 */
[----:B-1----:R-:W-:Y:S05]  /*2f30*/  @P0 BRA `(.L_x_61) ;  /* 0x0000000000080947 */ /* 0x002fea0003800000 */
[----:B------:R-:W1:Y:S02]  /*2f40*/  SYNCS.PHASECHK.TRANS64.TRYWAIT P0, [UR6+0x8], R5 ;  /* 0x00000805ff0075a7 */ /* 0x000e640008001106 */
[----:B-1----:R-:W-:Y:S05]  /*2f50*/  @!P0 BRA `(.L_x_62) ;  /* 0x0000008800b88947 */ /* 0x002fea0003800000 */
.L_x_61:
[----:B-1----:R-:W-:Y:S01]  /*2f60*/  HFMA2 R4, -RZ, RZ, 0, 5.9604644775390625e-08 ;  /* 0x00000001ff047431 */ /* 0x002fe200000001ff */
[----:B------:R-:W-:Y:S01]  /*2f70*/  UPRMT UR7, UR4, 0x654, UR8 ;  /* 0x0000065404077896 */ /* 0x000fe20008000008 */
[----:B------:R-:W-:Y:S01]  /*2f80*/  IMAD.MOV.U32 R6, RZ, RZ, 0xffff ;  /* 0x0000ffffff067424 */ /* 0x000fe200078e00ff */
[----:B------:R-:W-:Y:S01]  /*2f90*/  PRMT R2, R2, 0x654, R3 ;  /* 0x0000065402027816 */ /* 0x000fe20000000003 */
[----:B------:R-:W-:Y:S02]  /*2fa0*/  IMAD.MOV.U32 R5, RZ, RZ, 0x4 ;  /* 0x00000004ff057424 */ /* 0x000fe400078e00ff */
[----:B------:R-:W-:Y:S01]  /*2fb0*/  IMAD.SHL.U32 R9, R11, 0x20, RZ ;  /* 0x000000200b097824 */ /* 0x000fe200078e00ff */
[----:B------:R-:W-:Y:S02]  /*2fc0*/  MOV R3, UR7 ;  /* 0x0000000700037c02 */ /* 0x000fe40008000f00 */
[-C--:B------:R-:W-:Y:S01]  /*2fd0*/  SHF.L.U32 R7, R6, R11.reuse, RZ ;  /* 0x0000000b06077219 */ /* 0x080fe200000006ff */
[----:B------:R1:W-:Y:S01]  /*2fe0*/  SYNCS.ARRIVE.TRANS64.RED RZ, [UR7], R5 ;  /* 0x00000005ffff79a7 */ /* 0x0003e20008000407 */
[----:B------:R-:W-:Y:S01]  /*2ff0*/  SHF.L.U32 R6, R4, R11, RZ ;  /* 0x0000000b04067219 */ /* 0x000fe200000006ff */
[----:B------:R1:W-:Y:S04]  /*3000*/  STS [UR37+0x120], R9 ;  /* 0x00012009ff007988 */ /* 0x0003e80008000825 */
[----:B------:R1:W-:Y:S04]  /*3010*/  STAS [R2.64], R11 ;  /* 0x0000000b02007dbd */ /* 0x0003e8000c0008ff */
[----:B------:R1:W-:Y:S04]  /*3020*/  ATOMS.OR RZ, [UR6+0x14], R7 ;  /* 0x00001407ffff798c */ /* 0x0003e8000b000006 */
[----:B------:R1:W-:Y:S04]  /*3030*/  ATOMS.OR RZ, [UR6+0x18], R6 ;  /* 0x00001806ffff798c */ /* 0x0003e8000b000006 */
[----:B------:R1:W-:Y:S02]  /*3040*/  ATOMS.XOR RZ, [UR6+0x10], R4 ;  /* 0x00001004ffff798c */ /* 0x0003e4000b800006 */
.L_x_58:
[----:B------:R-:W-:Y:S05]  /*3050*/  BSYNC B0 ;  /* 0x0000000000007941 */ /* 0x000fea0003800000 */
.L_x_57:
[----:B------:R-:W-:Y:S05]  /*3060*/  BRA.U UP0, `(.L_x_63) ;  /* 0x00000001006c7547 */ /* 0x000fea000b800000 */
[----:B------:R-:W-:-:S03]  /*3070*/  UMOV UR7, 0xffffffff ;  /* 0xffffffff00077882 */ /* 0x000fc60000000000 */
[----:B------:R-:W-:Y:S05]  /*3080*/  BRA.DIV UR7, `(.L_x_64) ;  /* 0x0000008a07847947 */ /* 0x000fea000b800000 */
[----:B------:R-:W-:-:S13]  /*3090*/  ELECT P6, URZ, PT ;  /* 0x0000000000ff782f */ /* 0x000fda00038c0000 */
.L_x_161:
[----:B------:R-:W-:Y:S05]  /*30a0*/  @!P6 BRA `(.L_x_63) ;  /* 0x00000000005ce947 */ /* 0x000fea0003800000 */
[----:B-1----:R-:W1:Y:S02]  /*30b0*/  LDS R3, [UR6+0x10] ;  /* 0x00001006ff037984 */ /* 0x002e640008000800 */
[----:B-1----:R-:W-:-:S04]  /*30c0*/  SHF.L.U32 R3, R3, 0x1f, RZ ;  /* 0x0000001f03037819 */ /* 0x002fc800000006ff */
[----:B------:R-:W1:Y:S02]  /*30d0*/  SYNCS.PHASECHK.TRANS64.TRYWAIT P0, [UR6+0x8], R3 ;  /* 0x00000803ff0075a7 */ /* 0x000e640008001106 */
[----:B-1----:R-:W-:Y:S05]  /*30e0*/  @P0 BRA `(.L_x_65) ;  /* 0x0000000000080947 */ /* 0x002fea0003800000 */
[----:B------:R-:W1:Y:S02]  /*30f0*/  SYNCS.PHASECHK.TRANS64.TRYWAIT P0, [UR6+0x8], R3 ;  /* 0x00000803ff0075a7 */ /* 0x000e640008001106 */
[----:B-1----:R-:W-:Y:S05]  /*3100*/  @!P0 BRA `(.L_x_66) ;  /* 0x0000008800848947 */ /* 0x002fea0003800000 */
.L_x_65:
[----:B------:R-:W2:Y:S01]  /*3110*/  LDS R5, [UR37+0x120] ;  /* 0x00012025ff057984 */ /* 0x000ea20008000800 */
[----:B-1----:R-:W-:Y:S02]  /*3120*/  HFMA2 R2, -RZ, RZ, 0, 5.9604644775390625e-08 ;  /* 0x00000001ff027431 */ /* 0x002fe400000001ff */
[----:B------:R-:W-:Y:S01]  /*3130*/  IMAD.MOV.U32 R3, RZ, RZ, 0xffff ;  /* 0x0000ffffff037424 */ /* 0x000fe200078e00ff */
[----:B------:R-:W-:Y:S01]  /*3140*/  UPRMT UR7, UR4, 0x654, UR8 ;  /* 0x0000065404077896 */ /* 0x000fe20008000008 */
[----:B--2---:R-:W-:-:S03]  /*3150*/  IMAD.SHL.U32 R4, R5, 0x20, RZ ;  /* 0x0000002005047824 */ /* 0x004fc600078e00ff */
[-C--:B------:R-:W-:Y:S02]  /*3160*/  SHF.L.U32 R3, R3, R5.reuse, RZ ;  /* 0x0000000503037219 */ /* 0x080fe400000006ff */
[----:B------:R-:W-:Y:S01]  /*3170*/  SHF.L.U32 R5, R2, R5, RZ ;  /* 0x0000000502057219 */ /* 0x000fe200000006ff */
[----:B------:R2:W-:Y:S04]  /*3180*/  STS [UR37+0x120], R4 ;  /* 0x00012004ff007988 */ /* 0x0005e80008000825 */
[----:B------:R2:W-:Y:S04]  /*3190*/  ATOMS.OR RZ, [UR6+0x14], R3 ;  /* 0x00001403ffff798c */ /* 0x0005e8000b000006 */
[----:B------:R2:W-:Y:S01]  /*31a0*/  ATOMS.OR RZ, [UR6+0x18], R5 ;  /* 0x00001805ffff798c */ /* 0x0005e2000b000006 */
[----:B------:R-:W-:Y:S03]  /*31b0*/  SYNCS.ARRIVE.TRANS64.RED.A1T0 RZ, [UR7], RZ ;  /* 0x000000ffffff79a7 */ /* 0x000fe60008100407 */
[----:B------:R2:W-:Y:S01]  /*31c0*/  ATOMS.XOR RZ, [UR6+0x10], R2 ;  /* 0x00001002ffff798c */ /* 0x0005e2000b800006 */
[----:B------:R-:W-:Y:S05]  /*31d0*/  BRA `(.L_x_63) ;  /* 0x0000000000107947 */ /* 0x000fea0003800000 */
.L_x_56:
[----:B------:R-:W-:-:S05]  /*31e0*/  MOV R2, 0xffffffff ;  /* 0xffffffff00027802 */ /* 0x000fca0000000f00 */
[----:B------:R1:W-:Y:S02]  /*31f0*/  STS [UR37+0x120], R2 ;  /* 0x00012002ff007988 */ /* 0x0003e40008000825 */
[----:B-1----:R-:W-:Y:S02]  /*3200*/  MOV R2, 0x3220 ;  /* 0x0000322000027802 */ /* 0x002fe40000000f00 */
[----:B-----5:R-:W-:Y:S05]  /*3210*/  CALL.REL.NOINC `($__internal_1_$__cuda_sm10x_tcgen05_guardrail_trap_phase_invalid_during_alloc) ;  /* 0x0000009000247944 */ /* 0x020fea0003c00000 */
.L_x_63:
[----:B------:R-:W-:Y:S05]  /*3220*/  WARPSYNC.ALL ;  /* 0x0000000000007948 */ /* 0x000fea0003800000 */
[----:B------:R-:W3:Y:S01]  /*3230*/  S2UR UR8, SR_CgaCtaId ;  /* 0x00000000000879c3 */ /* 0x000ee20000008800 */
[----:B------:R-:W-:Y:S01]  /*3240*/  UMOV UR6, 0x400 ;  /* 0x0000040000067882 */ /* 0x000fe20000000000 */
[----:B------:R-:W-:-:S06]  /*3250*/  NOP ;  /* 0x0000000000007918 */ /* 0x000fcc0000000000 */
[----:B------:R-:W-:Y:S06]  /*3260*/  BAR.ARV 0x6, 0xa0 ;  /* 0x0182800000007b1d */ /* 0x000fec0000002000 */
[----:B------:R-:W-:Y:S01]  /*3270*/  LOP3.LUT R0, R0, 0xffff, RZ, 0xc0, !PT ;  /* 0x0000ffff00007812 */ /* 0x000fe200078ec0ff */
[----:B-1----:R-:W-:Y:S01]  /*3280*/  IMAD.MOV.U32 R9, RZ, RZ, 0x1 ;  /* 0x00000001ff097424 */ /* 0x002fe200078e00ff */
[----:B------:R-:W-:Y:S01]  /*3290*/  LOP3.LUT R8, R8, 0xffff, RZ, 0xc0, !PT ;  /* 0x0000ffff08087812 */ /* 0x000fe200078ec0ff */
[----:B------:R-:W-:Y:S01]  /*32a0*/  UMOV UR22, URZ ;  /* 0x000000ff00167c82 */ /* 0x000fe20008000000 */
[----:B------:R-:W-:Y:S01]  /*32b0*/  R2UR UR12, R0 ;  /* 0x00000000000c72ca */ /* 0x000fe200000e0000 */
[----:B------:R-:W-:Y:S01]  /*32c0*/  UMOV UR21, URZ ;  /* 0x000000ff00157c82 */ /* 0x000fe20008000000 */
[----:B------:R-:W-:Y:S01]  /*32d0*/  R2UR UR13, R8 ;  /* 0x00000000080d72ca */ /* 0x000fe200000e0000 */
[----:B------:R-:W-:Y:S01]  /*32e0*/  IMAD.MOV.U32 R8, RZ, RZ, RZ ;  /* 0x000000ffff087224 */ /* 0x000fe200078e00ff */
[----:B------:R-:W-:Y:S01]  /*32f0*/  UMOV UR20, URZ ;  /* 0x000000ff00147c82 */ /* 0x000fe20008000000 */
[----:B------:R-:W-:-:S02]  /*3300*/  UISETP.NE.AND UP2, UPT, UR5, URZ, UPT ;  /* 0x000000ff0500728c */ /* 0x000fc4000bf45270 */
[----:B---3--:R-:W-:Y:S01]  /*3310*/  ULEA UR8, UR8, UR6, 0x18 ;  /* 0x0000000608087291 */ /* 0x008fe2000f8ec0ff */
[----:B------:R-:W1:Y:S03]  /*3320*/  LDCU UR6, c[0x0][0x38c] ;  /* 0x00007180ff0677ac */ /* 0x000e660008000800 */
[----:B------:R-:W-:Y:S02]  /*3330*/  UIADD3 UR14, UPT, UPT, UR8, 0xc400, URZ ;  /* 0x0000c400080e7890 */ /* 0x000fe4000fffe0ff */
[----:B------:R-:W-:-:S03]  /*3340*/  UIADD3 UR15, UPT, UPT, UR8, 0x14400, URZ ;  /* 0x00014400080f7890 */ /* 0x000fc6000fffe0ff */
[----:B--2---:R-:W2:Y:S01]  /*3350*/  LDS R2, [UR8+0x120] ;  /* 0x00012008ff027984 */ /* 0x004ea20008000800 */
[----:B------:R-:W-:Y:S02]  /*3360*/  USHF.R.U32.HI UR14, URZ, 0x4, UR14 ;  /* 0x00000004ff0e7899 */ /* 0x000fe4000801160e */
[----:B------:R-:W-:Y:S02]  /*3370*/  USHF.R.U32.HI UR15, URZ, 0x4, UR15 ;  /* 0x00000004ff0f7899 */ /* 0x000fe4000801160f */
[----:B------:R-:W-:Y:S02]  /*3380*/  ULOP3.LUT UR14, UR14, 0x3fff, URZ, 0xc0, !UPT ;  /* 0x00003fff0e0e7892 */ /* 0x000fe4000f8ec0ff */
[----:B------:R-:W-:Y:S02]  /*3390*/  ULOP3.LUT UR15, UR15, 0x3fff, URZ, 0xc0, !UPT ;  /* 0x00003fff0f0f7892 */ /* 0x000fe4000f8ec0ff */
[----:B------:R-:W-:Y:S02]  /*33a0*/  ULOP3.LUT UR14, UR14, 0x10000, URZ, 0xfc, !UPT ;  /* 0x000100000e0e7892 */ /* 0x000fe4000f8efcff */
[----:B-1----:R-:W-:-:S02]  /*33b0*/  UIADD3 UR6, UPT, UPT, UR6, 0x3f, URZ ;  /* 0x0000003f06067890 */ /* 0x002fc4000fffe0ff */
[----:B------:R-:W-:Y:S02]  /*33c0*/  ULOP3.LUT UR15, UR15, 0x10000, URZ, 0xfc, !UPT ;  /* 0x000100000f0f7892 */ /* 0x000fe4000f8efcff */
[----:B------:R-:W-:Y:S01]  /*33d0*/  USHF.R.S32.HI UR7, URZ, 0x1f, UR6 ;  /* 0x0000001fff077899 */ /* 0x000fe20008011406 */
[----:B------:R-:W-:Y:S01]  /*33e0*/  UMOV UR28, 0x0 ;  /* 0x00000000001c7882 */ /* 0x000fe20000000000 */
[----:B------:R-:W-:Y:S02]  /*33f0*/  UMOV UR29, 0x10400010 ;  /* 0x10400010001d7882 */ /* 0x000fe40000000000 */
[----:B------:R-:W-:Y:S01]  /*3400*/  ULEA.HI UR7, UR7, UR6, URZ, 0x6 ;  /* 0x0000000607077291 */ /* 0x000fe2000f8f30ff */
[----:B------:R-:W-:Y:S01]  /*3410*/  UMOV UR26, 0x0 ;  /* 0x00000000001a7882 */ /* 0x000fe20000000000 */
[----:B------:R-:W-:Y:S02]  /*3420*/  UMOV UR27, 0x10400010 ;  /* 0x10400010001b7882 */ /* 0x000fe40000000000 */
[----:B------:R-:W-:-:S04]  /*3430*/  USHF.R.S32.HI UR7, URZ, 0x6, UR7 ;  /* 0x00000006ff077899 */ /* 0x000fc80008011407 */
[----:B------:R-:W-:-:S04]  /*3440*/  UISETP.LT.AND UP0, UPT, UR7, 0x1, UPT ;  /* 0x000000010700788c */ /* 0x000fc8000bf01270 */
[----:B------:R-:W-:Y:S01]  /*3450*/  USEL UR23, UR7, 0x1, !UP0 ;  /* 0x0000000107177887 */ /* 0x000fe2000c000000 */
[----:B--2---:R-:W-:Y:S02]  /*3460*/  R2UR UR24, R2 ;  /* 0x00000000021872ca */ /* 0x004fe400000e0000 */
[----:B------:R-:W-:-:S13]  /*3470*/  CS2R R2, SRZ ;  /* 0x0000000000027805 */ /* 0x000fda000001ff00 */
.L_x_74:
[C---:B------:R-:W-:Y:S02]  /*3480*/  LEA R0, R8.reuse, UR8, 0x3 ;  /* 0x0000000808007c11 */ /* 0x040fe4000f8e18ff */
[----:B------:R-:W-:Y:S02]  /*3490*/  SHF.L.U32 R5, R3, 0x1f, RZ ;  /* 0x0000001f03057819 */ /* 0x000fe400000006ff */
[----:B------:R-:W-:Y:S02]  /*34a0*/  LEA R4, R8, UR8, 0x4 ;  /* 0x0000000808047c11 */ /* 0x000fe4000f8e20ff */
[----:B------:R-:W1:Y:S02]  /*34b0*/  SYNCS.PHASECHK.TRANS64.TRYWAIT P0, [R0+URZ+0x90], R5 ;  /* 0x00009005000075a7 */ /* 0x000e6400080011ff */
[----:B-1-34-:R-:W-:Y:S05]  /*34c0*/  @!P0 BRA `(.L_x_67) ;  /* 0x0000008400ac8947 */ /* 0x01afea0003800000 */
.L_x_162:
[----:B-1----:R-:W1:Y:S01]  /*34d0*/  LDS.128 R4, [R4+0x100] ;  /* 0x0001000004047984 */ /* 0x002e620000000c00 */
[----:B------:R-:W-:Y:S02]  /*34e0*/  VIADD R0, R0, 0xa0 ;  /* 0x000000a000007836 */ /* 0x000fe40000000000 */
[----:B------:R-:W-:Y:S01]  /*34f0*/  VIADD R8, R8, 0x1 ;  /* 0x0000000108087836 */ /* 0x000fe20000000000 */
[----:B------:R-:W-:Y:S01]  /*3500*/  @!PT LDS RZ, [RZ] ;  /* 0x00000000fffff984 */ /* 0x000fe20000000800 */
[----:B------:R-:W-:Y:S01]  /*3510*/  @!PT LDS RZ, [RZ] ;  /* 0x00000000fffff984 */ /* 0x000fe20000000800 */
[----:B------:R-:W-:Y:S01]  /*3520*/  @!PT LDS RZ, [RZ] ;  /* 0x00000000fffff984 */ /* 0x000fe20000000800 */
[----:B------:R-:W-:Y:S01]  /*3530*/  @!PT LDS RZ, [RZ] ;  /* 0x00000000fffff984 */ /* 0x000fe20000000800 */
[----:B------:R2:W-:Y:S06]  /*3540*/  MEMBAR.ALL.CTA ;  /* 0x0000000000007992 */ /* 0x0005ec0000008000 */
[----:B--2---:R-:W2:Y:S01]  /*3550*/  FENCE.VIEW.ASYNC.S ;  /* 0x00000000000073c6 */ /* 0x004ea20000000000 */
[----:B------:R-:W-:-:S04]  /*3560*/  PRMT R0, RZ, 0x654, R0 ;  /* 0x00000654ff007816 */ /* 0x000fc80000000000 */
[----:B--2---:R2:W-:Y:S01]  /*3570*/  SYNCS.ARRIVE.TRANS64.RED.A1T0 RZ, [R0+URZ], RZ ;  /* 0x000000ff00ff79a7 */ /* 0x0045e200081004ff */
[----:B-1----:R-:W-:Y:S01]  /*3580*/  LOP3.LUT P1, RZ, R6, 0x1, RZ, 0xc0, !PT ;  /* 0x0000000106ff7812 */ /* 0x002fe2000782c0ff */
[----:B--2---:R-:W-:-:S12]  /*3590*/  BRA.U UP2, `(.L_x_68) ;  /* 0x0000000102e07547 */ /* 0x004fd8000b800000 */
[----:B------:R-:W1:Y:S01]  /*35a0*/  LDCU UR6, c[0x0][0x38c] ;  /* 0x00007180ff0677ac */ /* 0x000e620008000800 */
[----:B------:R-:W-:Y:S02]  /*35b0*/  PLOP3.LUT P2, PT, PT, PT, PT, 0x80, 0x8 ;  /* 0x000000000008781c */ /* 0x000fe40003f4f070 */
[----:B------:R-:W-:Y:S01]  /*35c0*/  SHF.L.U32 R5, R9, 0x1f, RZ ;  /* 0x0000001f09057819 */ /* 0x000fe200000006ff */
[----:B------:R-:W-:Y:S02]  /*35d0*/  ULEA UR10, UR22, UR8, 0x3 ;  /* 0x00000008160a7291 */ /* 0x000fe4000f8e18ff */
[----:B------:R-:W-:Y:S02]  /*35e0*/  ULEA UR11, UR22, UR24, 0x8 ;  /* 0x00000018160b7291 */ /* 0x000fe4000f8e40ff */
[----:B-1----:R-:W-:-:S06]  /*35f0*/  UISETP.GE.AND UP0, UPT, UR6, 0x1, UPT ;  /* 0x000000010600788c */ /* 0x002fcc000bf06270 */
[----:B------:R-:W-:-:S05]  /*3600*/  PLOP3.LUT P0, PT, PT, PT, UP0, 0x80, 0x8 ;  /* 0x000000000008781c */ /* 0x000fca0003f0f008 */
[----:B------:R-:W-:-:S08]  /*3610*/  @UP0 ULEA UR6, UR21, UR8, 0x3 ;  /* 0x0000000815060291 */ /* 0x000fd0000f8e18ff */
[----:B------:R-:W-:-:S04]  /*3620*/  @P0 SHF.L.U32 R0, R2, 0x1f, RZ ;  /* 0x0000001f02000819 */ /* 0x000fc800000006ff */
[----:B------:R1:W2:Y:S01]  /*3630*/  @P0 SYNCS.PHASECHK.TRANS64.TRYWAIT P2, [UR6], R0 ;  /* 0x00000000ff0005a7 */ /* 0x0002a20008041106 */
[----:B------:R-:W3:Y:S02]  /*3640*/  SYNCS.PHASECHK.TRANS64.TRYWAIT P0, [UR10+0xc0], R5 ;  /* 0x0000c005ff0075a7 */ /* 0x000ee4000800110a */
[----:B-123--:R-:W-:Y:S05]  /*3650*/  @!P0 BRA `(.L_x_69) ;  /* 0x00000084005c8947 */ /* 0x00efea0003800000 */
.L_x_164:
[----:B------:R-:W-:Y:S01]  /*3660*/  UMOV UR19, UR20 ;  /* 0x0000001400137c82 */ /* 0x000fe20008000000 */
[----:B------:R-:W-:Y:S05]  /*3670*/  BRA.U !UP0, `(.L_x_70) ;  /* 0x0000000108987547 */ /* 0x000fea000b800000 */
[----:B------:R-:W-:Y:S02]  /*3680*/  UIADD3 UR19, UPT, UPT, UR23, UR20, URZ ;  /* 0x0000001417137290 */ /* 0x000fe4000fffe0ff */
[----:B------:R-:W-:Y:S01]  /*3690*/  UPLOP3.LUT UP3, UPT, UPT, UPT, UPT, 0x40, 0x4 ;  /* 0x000000000004789c */ /* 0x000fe20003f6e870 */
[----:B------:R-:W-:Y:S01]  /*36a0*/  UMOV UR18, UR7 ;  /* 0x0000000700127c82 */ /* 0x000fe20008000000 */
[----:B------:R-:W-:-:S09]  /*36b0*/  UMOV UR17, UR21 ;  /* 0x0000001500117c82 */ /* 0x000fd20008000000 */
.L_x_73:
[----:B--2---:R-:W-:Y:S01]  /*36c0*/  ULEA UR9, UR17, UR8, 0x3 ;  /* 0x0000000811097291 */ /* 0x004fe2000f8e18ff */
[----:B---3--:R-:W-:Y:S11]  /*36d0*/  @P2 BRA `(.L_x_71) ;  /* 0x00000000000c2947 */ /* 0x008ff60003800000 */
[----:B-1----:R-:W-:Y:S04]  /*36e0*/  SHF.L.U32 R5, R2, 0x1f, RZ ;  /* 0x0000001f02057819 */ /* 0x002fe800000006ff */
[----:B------:R-:W1:Y:S02]  /*36f0*/  SYNCS.PHASECHK.TRANS64.TRYWAIT P0, [UR9], R5 ;  /* 0x00000005ff0075a7 */ /* 0x000e640008001109 */
[----:B-1----:R-:W-:Y:S05]  /*3700*/  @!P0 BRA `(.L_x_72) ;  /* 0x0000008400488947 */ /* 0x002fea0003800000 */
.L_x_71:
[----:B------:R-:W-:Y:S01]  /*3710*/  UISETP.NE.AND UP0, UPT, UR18, 0x1, UPT ;  /* 0x000000011200788c */ /* 0x000fe2000bf05270 */
[----:B------:R-:W-:Y:S01]  /*3720*/  PLOP3.LUT P2, PT, PT, PT, PT, 0x80, 0x8 ;  /* 0x000000000008781c */ /* 0x000fe20003f4f070 */
[----:B------:R-:W-:Y:S02]  /*3730*/  UIADD3 UR21, UPT, UPT, UR17, 0x1, URZ ;  /* 0x0000000111157890 */ /* 0x000fe4000fffe0ff */
[----:B------:R-:W-:Y:S02]  /*3740*/  ULEA UR30, UR17, UR15, 0x9 ;  /* 0x0000000f111e7291 */ /* 0x000fe4000f8e48ff */
[----:B------:R-:W-:Y:S01]  /*3750*/  UISETP.NE.AND UP1, UPT, UR21, 0x4, UPT ;  /* 0x000000041500788c */ /* 0x000fe2000bf25270 */
[----:B------:R-:W-:Y:S01]  /*3760*/  PLOP3.LUT P0, PT, PT, PT, UP0, 0x80, 0x8 ;  /* 0x000000000008781c */ /* 0x000fe20003f0f008 */
[----:B------:R-:W-:Y:S02]  /*3770*/  ULEA UR32, UR17, UR14, 0x9 ;  /* 0x0000000e11207291 */ /* 0x000fe4000f8e48ff */
[----:B------:R-:W-:Y:S02]  /*3780*/  USEL UR16, URZ, 0x1, UP1 ;  /* 0x00000001ff107887 */ /* 0x000fe40008800000 */
[----:B------:R-:W-:Y:S02]  /*3790*/  USEL UR21, UR21, URZ, UP1 ;  /* 0x000000ff15157287 */ /* 0x000fe40008800000 */
[----:B------:R-:W-:Y:S02]  /*37a0*/  UIADD3 UR36, UPT, UPT, UR30, 0x2, URZ ;  /* 0x000000021e247890 */ /* 0x000fe4000fffe0ff */
[----:B------:R-:W-:Y:S01]  /*37b0*/  @UP0 ULEA UR6, UR21, UR8, 0x3 ;  /* 0x0000000815060291 */ /* 0x000fe2000f8e18ff */
[----:B------:R-:W-:Y:S01]  /*37c0*/  LOP3.LUT R2, R2, UR16, RZ, 0x3c, !PT ;  /* 0x0000001002027c12 */ /* 0x000fe2000f8e3cff */
[----:B------:R-:W-:Y:S02]  /*37d0*/  UIADD3 UR34, UPT, UPT, UR32, 0x2, URZ ;  /* 0x0000000220227890 */ /* 0x000fe4000fffe0ff */
[----:B------:R-:W-:Y:S01]  /*37e0*/  UIADD3 UR9, UPT, UPT, UR9, 0x20, URZ ;  /* 0x0000002009097890 */ /* 0x000fe2000fffe0ff */
[----:B-1----:R-:W-:Y:S01]  /*37f0*/  @P0 SHF.L.U32 R0, R2, 0x1f, RZ ;  /* 0x0000001f02000819 */ /* 0x002fe200000006ff */
[----:B------:R-:W-:Y:S01]  /*3800*/  UMOV UR31, 0x80004020 ;  /* 0x80004020001f7882 */ /* 0x000fe20000000000 */
[----:B------:R-:W-:Y:S01]  /*3810*/  UMOV UR33, 0x80004020 ;  /* 0x8000402000217882 */ /* 0x000fe20000000000 */
[----:B------:R-:W-:Y:S01]  /*3820*/  UMOV UR37, 0x80004020 ;  /* 0x8000402000257882 */ /* 0x000fe20000000000 */
[----:B------:R2:W3:Y:S01]  /*3830*/  @P0 SYNCS.PHASECHK.TRANS64.TRYWAIT P2, [UR6], R0 ;  /* 0x00000000ff0005a7 */ /* 0x0004e20008041106 */
[----:B------:R-:W-:Y:S01]  /*3840*/  UIADD3 UR20, UPT, UPT, UR20, 0x1, URZ ;  /* 0x0000000114147890 */ /* 0x000fe2000fffe0ff */
[----:B------:R2:W-:Y:S01]  /*3850*/  UTCQMMA.2CTA gdesc[UR32], gdesc[UR30], tmem[UR11], tmem[UR28], idesc[UR29], UP3 ;  /* 0x00ff1c1e200075ea */ /* 0x0005e20009a0030b */
[----:B------:R-:W-:Y:S02]  /*3860*/  UIADD3 UR18, UPT, UPT, UR18, -0x1, URZ ;  /* 0xffffffff12127890 */ /* 0x000fe4000fffe0ff */
[----:B------:R-:W-:Y:S02]  /*3870*/  UISETP.NE.AND UP0, UPT, UR20, UR19, UPT ;  /* 0x000000131400728c */ /* 0x000fe4000bf05270 */
[----:B------:R-:W-:Y:S01]  /*3880*/  UPLOP3.LUT UP3, UPT, UPT, UPT, UPT, 0x80, 0x8 ;  /* 0x000000000008789c */ /* 0x000fe20003f6f070 */
[----:B------:R-:W-:Y:S01]  /*3890*/  UMOV UR35, 0x80004020 ;  /* 0x8000402000237882 */ /* 0x000fe20000000000 */
[----:B------:R-:W-:Y:S01]  /*38a0*/  UMOV UR17, UR21 ;  /* 0x0000001500117c82 */ /* 0x000fe20008000000 */
[----:B------:R2:W-:Y:S01]  /*38b0*/  UTCQMMA.2CTA gdesc[UR34], gdesc[UR36], tmem[UR11], tmem[UR26], idesc[UR27], UPT ;  /* 0x00ff1a24220075ea */ /* 0x0005e2000ba0030b */
[----:B------:R2:W-:Y:S03]  /*38c0*/  UTCBAR.2CTA.MULTICAST [UR9], URZ, UR13 ;  /* 0x000000ff090073e9 */ /* 0x0005e6000820080d */
[----:B------:R-:W-:Y:S05]  /*38d0*/  BRA.U UP0, `(.L_x_73) ;  /* 0xfffffffd00787547 */ /* 0x000fea000b83ffff */
.L_x_70:
[----:B------:R-:W-:Y:S01]  /*38e0*/  UIADD3 UR10, UPT, UPT, UR10, 0xb0, URZ ;  /* 0x000000b00a0a7890 */ /* 0x000fe2000fffe0ff */
[----:B------:R-:W-:-:S08]  /*38f0*/  UMOV UR20, UR19 ;  /* 0x0000001300147c82 */ /* 0x000fd00008000000 */
[----:B------:R4:W-:Y:S01]  /*3900*/  UTCBAR.2CTA.MULTICAST [UR10], URZ, UR12 ;  /* 0x000000ff0a0073e9 */ /* 0x0009e2000820080c */
[----:B------:R-:W-:Y:S02]  /*3910*/  NOP ;  /* 0x0000000000007918 */ /* 0x000fe40000000000 */
.L_x_68:
[----:B------:R-:W-:Y:S01]  /*3920*/  UIADD3 UR22, UPT, UPT, UR22, 0x1, URZ ;  /* 0x0000000116167890 */ /* 0x000fe2000fffe0ff */
[----:B------:R-:W-:-:S03]  /*3930*/  ISETP.NE.AND P0, PT, R8, 0x2, PT ;  /* 0x000000020800780c */ /* 0x000fc60003f05270 */
[----:B------:R-:W-:Y:S01]  /*3940*/  UISETP.NE.AND UP0, UPT, UR22, 0x2, UPT ;  /* 0x000000021600788c */ /* 0x000fe2000bf05270 */
[----:B-12---:R-:W-:Y:S02]  /*3950*/  SEL R0, RZ, 0x1, P0 ;  /* 0x00000001ff007807 */ /* 0x006fe40000000000 */
[----:B------:R-:W-:Y:S01]  /*3960*/  SEL R8, R8, RZ, P0 ;  /* 0x000000ff08087207 */ /* 0x000fe20000000000 */
[----:B------:R-:W-:Y:S01]  /*3970*/  USEL UR6, URZ, 0x1, UP0 ;  /* 0x00000001ff067887 */ /* 0x000fe20008000000 */
[----:B------:R-:W-:Y:S01]  /*3980*/  LOP3.LUT R3, R3, R0, RZ, 0x3c, !PT ;  /* 0x0000000003037212 */ /* 0x000fe200078e3cff */
[----:B------:R-:W-:-:S04]  /*3990*/  USEL UR22, UR22, URZ, UP0 ;  /* 0x000000ff16167287 */ /* 0x000fc80008000000 */
[----:B------:R-:W-:Y:S01]  /*39a0*/  LOP3.LUT R9, R9, UR6, RZ, 0x3c, !PT ;  /* 0x0000000609097c12 */ /* 0x000fe2000f8e3cff */
[----:B------:R-:W-:Y:S07]  /*39b0*/  @P1 BRA `(.L_x_74) ;  /* 0xfffffff800b01947 */ /* 0x000fee000383ffff */
[----:B------:R-:W1:Y:S01]  /*39c0*/  S2UR UR6, SR_CgaCtaId ;  /* 0x00000000000679c3 */ /* 0x000e620000008800 */
[----:B------:R-:W-:Y:S01]  /*39d0*/  ELECT P0, URZ, PT ;  /* 0x0000000000ff782f */ /* 0x000fe20003800000 */
[----:B------:R-:W-:Y:S01]  /*39e0*/  HFMA2 R0, -RZ, RZ, 0, 5.9604644775390625e-08 ;  /* 0x00000001ff007431 */ /* 0x000fe200000001ff */
[----:B------:R-:W-:-:S05]  /*39f0*/  UMOV UR7, 0x40 ;  /* 0x0000004000077882 */ /* 0x000fca0000000000 */
[----:B------:R-:W-:Y:S01]  /*3a00*/  UVIRTCOUNT.DEALLOC.SMPOOL 0x80 ;  /* 0x000000800000784c */ /* 0x000fe20000000000 */
[----:B------:R-:W-:Y:S02]  /*3a10*/  UISETP.NE.AND UP0, UPT, UR5, URZ, UPT ;  /* 0x000000ff0500728c */ /* 0x000fe4000bf05270 */
[----:B-1----:R-:W-:-:S09]  /*3a20*/  ULEA UR6, UR6, UR7, 0x18 ;  /* 0x0000000706067291 */ /* 0x002fd2000f8ec0ff */
[----:B------:R1:W-:Y:S01]  /*3a30*/  @P0 STS.U8 [UR6+0x1c], R0 ;  /* 0x00001c00ff000988 */ /* 0x0003e20008000006 */
[----:B------:R-:W-:Y:S05]  /*3a40*/  BRA.U UP0, `(.L_x_75) ;  /* 0x0000000100587547 */ /* 0x000fea000b800000 */
[----:B------:R-:W-:Y:S01]  /*3a50*/  UIADD3 UR7, UPT, UPT, UR8, 0xc0, URZ ;  /* 0x000000c008077890 */ /* 0x000fe2000fffe0ff */
[----:B------:R-:W-:-:S03]  /*3a60*/  SHF.L.U32 R3, R9, 0x1f, RZ ;  /* 0x0000001f09037819 */ /* 0x000fc600000006ff */
[----:B------:R-:W-:-:S09]  /*3a70*/  ULEA UR5, UR22, UR7, 0x3 ;  /* 0x0000000716057291 */ /* 0x000fd2000f8e18ff */
[----:B------:R-:W2:Y:S02]  /*3a80*/  SYNCS.PHASECHK.TRANS64.TRYWAIT P0, [UR5], R3 ;  /* 0x00000003ff0075a7 */ /* 0x000ea40008001105 */
[----:B--2---:R-:W-:Y:S05]  /*3a90*/  @!P0 BRA `(.L_x_76) ;  /* 0x00000080007c8947 */ /* 0x004fea0003800000 */
.L_x_167:
[----:B------:R-:W-:-:S04]  /*3aa0*/  UIADD3 UR9, UPT, UPT, UR22, 0x1, URZ ;  /* 0x0000000116097890 */ /* 0x000fc8000fffe0ff */
[----:B------:R-:W-:-:S04]  /*3ab0*/  UISETP.NE.AND UP1, UPT, UR9, 0x2, UPT ;  /* 0x000000020900788c */ /* 0x000fc8000bf25270 */
[----:B------:R-:W-:Y:S02]  /*3ac0*/  USEL UR5, URZ, 0x1, UP1 ;  /* 0x00000001ff057887 */ /* 0x000fe40008800000 */
[----:B------:R-:W-:-:S04]  /*3ad0*/  USEL UR9, UR9, URZ, UP1 ;  /* 0x000000ff09097287 */ /* 0x000fc80008800000 */
[----:B------:R-:W-:Y:S01]  /*3ae0*/  ULEA UR9, UR9, UR7, 0x3 ;  /* 0x0000000709097291 */ /* 0x000fe2000f8e18ff */
[----:B-1----:R-:W-:-:S04]  /*3af0*/  LOP3.LUT R3, R9, UR5, RZ, 0x3c, !PT ;  /* 0x0000000509037c12 */ /* 0x002fc8000f8e3cff */
[----:B------:R-:W-:Y:S01]  /*3b00*/  SHF.L.U32 R3, R3, 0x1f, RZ ;  /* 0x0000001f03037819 */ /* 0x000fe200000006ff */
[----:B------:R-:W-:-:S04]  /*3b10*/  IMAD.U32 R0, RZ, RZ, UR9 ;  /* 0x00000009ff007e24 */ /* 0x000fc8000f8e00ff */
[----:B------:R1:W2:Y:S03]  /*3b20*/  SYNCS.PHASECHK.TRANS64.TRYWAIT P0, [R0+URZ], R3 ;  /* 0x00000003000075a7 */ /* 0x0002a600080011ff */
[----:B--2---:R-:W-:Y:S05]  /*3b30*/  @!P0 NANOSLEEP.SYNCS 0x989680 ;  /* 0x009896800000895d */ /* 0x004fea0003900000 */
[----:B------:R-:W2:Y:S02]  /*3b40*/  @!P0 SYNCS.PHASECHK.TRANS64 P0, [R0+URZ], R3 ;  /* 0x00000003000085a7 */ /* 0x000ea400080010ff */
[----:B--2---:R-:W-:Y:S05]  /*3b50*/  @P0 BRA `(.L_x_77) ;  /* 0x0000000000200947 */ /* 0x004fea0003800000 */
.L_x_78:
[----:B--2---:R2:W1:Y:S02]  /*3b60*/  SYNCS.PHASECHK.TRANS64.TRYWAIT P0, [R0+URZ], R3 ;  /* 0x00000003000075a7 */ /* 0x00446400080011ff */
[----:B-1----:R-:W-:Y:S05]  /*3b70*/  @!P0 NANOSLEEP.SYNCS 0x989680 ;  /* 0x009896800000895d */ /* 0x002fea0003900000 */
[----:B------:R-:W1:Y:S02]  /*3b80*/  @!P0 SYNCS.PHASECHK.TRANS64 P0, [R0+URZ], R3 ;  /* 0x00000003000085a7 */ /* 0x000e6400080010ff */
[----:B-1----:R-:W-:Y:S05]  /*3b90*/  @!P0 BRA `(.L_x_78) ;  /* 0xfffffffc00f08947 */ /* 0x002fea000383ffff */
[----:B------:R-:W-:Y:S05]  /*3ba0*/  BRA `(.L_x_77) ;  /* 0x00000000000c7947 */ /* 0x000fea0003800000 */
.L_x_75:
[----:B------:R-:W-:-:S04]  /*3bb0*/  UIADD3 UR5, UPT, UPT, UR8, 0xf0, URZ ;  /* 0x000000f008057890 */ /* 0x000fc8000fffe0ff */
[----:B------:R-:W-:-:S09]  /*3bc0*/  UPRMT UR5, UR4, 0x654, UR5 ;  /* 0x0000065404057896 */ /* 0x000fd20008000005 */
[----:B------:R-:W-:Y:S03]  /*3bd0*/  SYNCS.ARRIVE.TRANS64.RED.A1T0 RZ, [UR5], RZ ;  /* 0x000000ffffff79a7 */ /* 0x000fe60008100405 */
.L_x_77:
[----:B-12---:R-:W-:Y:S01]  /*3be0*/  SHF.L.U32 R3, RZ, 0x1f, RZ ;  /* 0x0000001fff037819 */ /* 0x006fe200000006ff */
[----:B------:R-:W-:Y:S01]  /*3bf0*/  UIADD3 UR5, UPT, UPT, UR8, 0xf0, URZ ;  /* 0x000000f008057890 */ /* 0x000fe2000fffe0ff */
[----:B------:R-:W-:Y:S02]  /*3c00*/  PLOP3.LUT P0, PT, PT, PT, UP0, 0x80, 0x8 ;  /* 0x000000000008781c */ /* 0x000fe40003f0f008 */
[----:B------:R-:W1:Y:S02]  /*3c10*/  SYNCS.PHASECHK.TRANS64.TRYWAIT P1, [UR8+0xf0], R3 ;  /* 0x0000f003ff0075a7 */ /* 0x000e640008021108 */
[----:B-1----:R-:W-:Y:S09]  /*3c20*/  @!P1 BRA `(.L_x_79) ;  /* 0x0000008000309947 */ /* 0x002ff20003800000 */
.L_x_169:
[----:B------:R-:W-:Y:S01]  /*3c30*/  @!UP0 UPRMT UR5, UR4, 0x654, UR5 ;  /* 0x0000065404058896 */ /* 0x000fe20008000005 */
[----:B------:R-:W-:Y:S02]  /*3c40*/  UMOV UR8, 0xffff ;  /* 0x0000ffff00087882 */ /* 0x000fe40000000000 */
[----:B------:R-:W-:-:S06]  /*3c50*/  UMOV UR4, 0x1 ;  /* 0x0000000100047882 */ /* 0x000fcc0000000000 */
[----:B------:R-:W-:Y:S01]  /*3c60*/  @!P0 SYNCS.ARRIVE.TRANS64.RED.A1T0 RZ, [UR5], RZ ;  /* 0x000000ffffff89a7 */ /* 0x000fe20008100405 */
[----:B------:R-:W-:Y:S01]  /*3c70*/  NOP ;  /* 0x0000000000007918 */ /* 0x000fe20000000000 */
[----:B-1----:R-:W1:Y:S01]  /*3c80*/  LDS R0, [UR6+0x14] ;  /* 0x00001406ff007984 */ /* 0x002e620008000800 */
[----:B------:R-:W-:-:S04]  /*3c90*/  ULOP3.LUT UR5, UR24, 0xffff, URZ, 0xc0, !UPT ;  /* 0x0000ffff18057892 */ /* 0x000fc8000f8ec0ff */
[----:B------:R-:W-:-:S04]  /*3ca0*/  USHF.R.U32.HI UR5, URZ, 0x5, UR5 ;  /* 0x00000005ff057899 */ /* 0x000fc80008011605 */
[----:B------:R-:W-:Y:S02]  /*3cb0*/  USHF.L.U32 UR8, UR8, UR5, URZ ;  /* 0x0000000508087299 */ /* 0x000fe400080006ff */
[----:B------:R-:W-:-:S04]  /*3cc0*/  USHF.L.U32 UR4, UR4, UR5, URZ ;  /* 0x0000000504047299 */ /* 0x000fc800080006ff */
[----:B-1----:R-:W-:-:S04]  /*3cd0*/  LOP3.LUT R0, R0, UR8, RZ, 0xc0, !PT ;  /* 0x0000000800007c12 */ /* 0x002fc8000f8ec0ff */
[----:B------:R-:W-:-:S13]  /*3ce0*/  ISETP.NE.AND P0, PT, R0, UR8, PT ;  /* 0x0000000800007c0c */ /* 0x000fda000bf05270 */
[----:B------:R-:W-:Y:S05]  /*3cf0*/  @P0 BRA `(.L_x_80) ;  /* 0x0000000000580947 */ /* 0x000fea0003800000 */
[----:B------:R-:W1:Y:S02]  /*3d00*/  LDS R0, [UR6+0x18] ;  /* 0x00001806ff007984 */ /* 0x000e640008000800 */
[----:B-1----:R-:W-:-:S04]  /*3d10*/  LOP3.LUT R0, R0, UR4, RZ, 0xc0, !PT ;  /* 0x0000000400007c12 */ /* 0x002fc8000f8ec0ff */
[----:B------:R-:W-:-:S13]  /*3d20*/  ISETP.NE.AND P0, PT, R0, UR4, PT ;  /* 0x0000000400007c0c */ /* 0x000fda000bf05270 */
[----:B------:R-:W-:Y:S05]  /*3d30*/  @P0 BRA `(.L_x_81) ;  /* 0x00000000003c0947 */ /* 0x000fea0003800000 */
[----:B------:R-:W1:Y:S01]  /*3d40*/  S2R R2, SR_LANEID ;  /* 0x0000000000027919 */ /* 0x000e620000000000 */
[----:B------:R-:W-:Y:S01]  /*3d50*/  ULOP3.LUT UR8, URZ, UR8, URZ, 0x33, !UPT ;  /* 0x00000008ff087292 */ /* 0x000fe2000f8e33ff */
[----:B------:R-:W-:Y:S01]  /*3d60*/  LOP3.LUT R4, RZ, UR4, RZ, 0x33, !PT ;  /* 0x00000004ff047c12 */ /* 0x000fe2000f8e33ff */
[----:B------:R-:W-:Y:S02]  /*3d70*/  VOTEU.ANY UR7, UPT, PT ;  /* 0x0000000000077886 */ /* 0x000fe400038e0100 */
[----:B------:R-:W-:Y:S01]  /*3d80*/  UFLO.U32 UR7, UR7 ;  /* 0x00000007000772bd */ /* 0x000fe200080e0000 */
[----:B------:R-:W2:Y:S01]  /*3d90*/  REDUX UR4, R4 ;  /* 0x00000000040473c4 */ /* 0x000ea20000000000 */
[----:B------:R-:W-:-:S06]  /*3da0*/  IMAD.U32 R0, RZ, RZ, UR8 ;  /* 0x00000008ff007e24 */ /* 0x000fcc000f8e00ff */
[----:B------:R1:W-:Y:S01]  /*3db0*/  UTCATOMSWS.AND URZ, UR8 ;  /* 0x0000000800ff79e3 */ /* 0x0003e20008000000 */
[----:B------:R-:W3:Y:S01]  /*3dc0*/  REDUX UR5, R0 ;  /* 0x00000000000573c4 */ /* 0x000ee20000000000 */
[----:B-1----:R-:W-:Y:S01]  /*3dd0*/  ISETP.EQ.U32.AND P0, PT, R2, UR7, PT ;  /* 0x0000000702007c0c */ /* 0x002fe2000bf02070 */
[----:B--2---:R-:W-:Y:S01]  /*3de0*/  IMAD.U32 R2, RZ, RZ, UR4 ;  /* 0x00000004ff027e24 */ /* 0x004fe2000f8e00ff */
[----:B---3--:R-:W-:-:S11]  /*3df0*/  MOV R3, UR5 ;  /* 0x0000000500037c02 */ /* 0x008fd60008000f00 */
[----:B------:R1:W-:Y:S04]  /*3e00*/  @P0 ATOMS.AND RZ, [UR6+0x14], R3 ;  /* 0x00001403ffff098c */ /* 0x0003e8000a800006 */
[----:B------:R1:W-:Y:S01]  /*3e10*/  @P0 ATOMS.AND RZ, [UR6+0x18], R2 ;  /* 0x00001802ffff098c */ /* 0x0003e2000a800006 */
[----:B------:R-:W-:Y:S05]  /*3e20*/  BRA `(.L_x_82) ;  /* 0x0000000000147947 */ /* 0x000fea0003800000 */
.L_x_81:
[----:B------:R-:W-:Y:S02]  /*3e30*/  MOV R2, 0x3e50 ;  /* 0x00003e5000027802 */ /* 0x000fe40000000f00 */
[----:B---345:R-:W-:Y:S05]  /*3e40*/  CALL.REL.NOINC `($__internal_0_$__cuda_sm10x_tcgen05_guardrail_trap_col_being_dealloced_not_returned_by_alloc) ;  /* 0x00000084000c7944 */ /* 0x038fea0003c00000 */
[----:B------:R-:W-:Y:S05]  /*3e50*/  BRA `(.L_x_82) ;  /* 0x0000000000087947 */ /* 0x000fea0003800000 */
.L_x_80:
[----:B------:R-:W-:Y:S02]  /*3e60*/  MOV R2, 0x3e80 ;  /* 0x00003e8000027802 */ /* 0x000fe40000000f00 */
[----:B---345:R-:W-:Y:S05]  /*3e70*/  CALL.REL.NOINC `($__internal_2_$__cuda_sm10x_tcgen05_guardrail_trap_unallocated_columns_being_dealloced) ;  /* 0x0000008400187944 */ /* 0x038fea0003c00000 */
.L_x_82:
[----:B------:R-:W-:Y:S01]  /*3e80*/  NOP ;  /* 0x0000000000007918 */ /* 0x000fe20000000000 */
[----:B----4-:R-:W-:Y:S05]  /*3e90*/  EXIT ;  /* 0x000000000000794d */ /* 0x010fea0003800000 */
.L_x_55:
[----:B------:R-:W-:-:S09]  /*3ea0*/  UISETP.NE.OR UP5, UPT, UR10, 0x3, !UP5 ;  /* 0x000000030a00788c */ /* 0x000fd2000efa5670 */
[----:B------:R-:W-:Y:S05]  /*3eb0*/  BRA.U UP5, `(.L_x_83) ;  /* 0x0000001105147547 */ /* 0x000fea000b800000 */
[----:B------:R-:W1:Y:S01]  /*3ec0*/  LDC R0, c[0x0][0xb30] ;  /* 0x0002cc00ff007b82 */ /* 0x000e620000000800 */
[----:B------:R-:W2:Y:S01]  /*3ed0*/  LDCU.64 UR8, c[0x0][0x888] ;  /* 0x00011100ff0877ac */ /* 0x000ea20008000a00 */
[----:B------:R-:W-:Y:S02]  /*3ee0*/  HFMA2 R29, -RZ, RZ, 0, 0 ;  /* 0x00000000ff1d7431 */ /* 0x000fe400000001ff */
[----:B------:R-:W-:Y:S01]  /*3ef0*/  IMAD.MOV.U32 R31, RZ, RZ, 0x1 ;  /* 0x00000001ff1f7424 */ /* 0x000fe200078e00ff */
[----:B------:R-:W-:Y:S01]  /*3f00*/  MOV R23, 0x2000 ;  /* 0x0000200000177802 */ /* 0x000fe20000000f00 */
[----:B------:R-:W3:Y:S01]  /*3f10*/  LDCU.64 UR4, c[0x0][0x890] ;  /* 0x00011200ff0477ac */ /* 0x000ee20008000a00 */
[----:B------:R-:W-:Y:S01]  /*3f20*/  IMAD.MOV.U32 R30, RZ, RZ, RZ ;  /* 0x000000ffff1e7224 */ /* 0x000fe200078e00ff */
[----:B------:R-:W4:Y:S01]  /*3f30*/  LDC R19, c[0x0][0x370] ;  /* 0x0000dc00ff137b82 */ /* 0x000f220000000800 */
[----:B------:R-:W-:Y:S01]  /*3f40*/  UMOV UR7, 0x400 ;  /* 0x0000040000077882 */ /* 0x000fe20000000000 */
[----:B------:R-:W-:-:S02]  /*3f50*/  UPLOP3.LUT UP1, UPT, UPT, UPT, UPT, 0x40, 0x4 ;  /* 0x000000000004789c */ /* 0x000fc40003f2e870 */
[----:B------:R-:W-:-:S04]  /*3f60*/  ULEA UR7, UR37, UR7, 0x18 ;  /* 0x0000000725077291 */ /* 0x000fc8000f8ec0ff */
[----:B------:R-:W4:Y:S01]  /*3f70*/  LDC R2, c[0x0][0xb0c] ;  /* 0x0002c300ff027b82 */ /* 0x000f220000000800 */
[----:B------:R-:W-:Y:S02]  /*3f80*/  UIADD3 UR13, UPT, UPT, UR7, 0x58, URZ ;  /* 0x00000058070d7890 */ /* 0x000fe4000fffe0ff */
[----:B--2---:R-:W-:Y:S02]  /*3f90*/  UISETP.NE.U32.AND UP2, UPT, UR8, URZ, UPT ;  /* 0x000000ff0800728c */ /* 0x004fe4000bf45070 */
[----:B------:R-:W-:Y:S02]  /*3fa0*/  UIADD3 UR33, UPT, UPT, UR7, 0x40, URZ ;  /* 0x0000004007217890 */ /* 0x000fe4000fffe0ff */
[----:B---3--:R-:W-:Y:S01]  /*3fb0*/  UISETP.NE.U32.AND UP3, UPT, UR4, URZ, UPT ;  /* 0x000000ff0400728c */ /* 0x008fe2000bf65070 */
[----:B------:R-:W2:Y:S01]  /*3fc0*/  LDC R18, c[0x0][0xb20] ;  /* 0x0002c800ff127b82 */ /* 0x000ea20000000800 */
[----:B-1----:R-:W-:Y:S01]  /*3fd0*/  ISETP.NE.AND P1, PT, R0, 0x1, PT ;  /* 0x000000010000780c */ /* 0x002fe20003f25270 */
[----:B------:R-:W-:-:S02]  /*3fe0*/  UISETP.NE.AND.EX UP2, UPT, UR9, URZ, UPT, UP2 ;  /* 0x000000ff0900728c */ /* 0x000fc4000bf45320 */
[----:B------:R-:W-:Y:S02]  /*3ff0*/  UIADD3 UR25, UPT, UPT, UR7, 0x48, URZ ;  /* 0x0000004807197890 */ /* 0x000fe4000fffe0ff */
[----:B------:R-:W-:Y:S02]  /*4000*/  UIADD3 UR17, UPT, UPT, UR7, 0x50, URZ ;  /* 0x0000005007117890 */ /* 0x000fe4000fffe0ff */
[----:B------:R-:W1:Y:S01]  /*4010*/  LDC.64 R32, c[0x0][0x348] ;  /* 0x0000d200ff207b82 */ /* 0x000e620000000a00 */
[----:B------:R-:W-:Y:S02]  /*4020*/  UPRMT UR13, UR37, 0x654, UR13 ;  /* 0x00000654250d7896 */ /* 0x000fe4000800000d */
[----:B------:R-:W-:-:S05]  /*4030*/  UISETP.NE.AND.EX UP3, UPT, UR5, URZ, UPT, UP3 ;  /* 0x000000ff0500728c */ /* 0x000fca000bf65330 */
[----:B------:R-:W3:Y:S08]  /*4040*/  LDC.64 R16, c[0x0][0xb10] ;  /* 0x0002c400ff107b82 */ /* 0x000ef00000000a00 */
[----:B------:R-:W1:Y:S08]  /*4050*/  LDC.64 R6, c[0x0][0xb18] ;  /* 0x0002c600ff067b82 */ /* 0x000e700000000a00 */
[----:B------:R-:W1:Y:S08]  /*4060*/  LDC.64 R4, c[0x0][0xb28] ;  /* 0x0002ca00ff047b82 */ /* 0x000e700000000a00 */
[----:B--2-4-:R-:W1:Y:S02]  /*4070*/  LDC R22, c[0x0][0x374] ;  /* 0x0000dd00ff167b82 */ /* 0x014e640000000800 */
.L_x_94:
[C---:B------:R-:W-:Y:S02]  /*4080*/  LEA R0, R30.reuse, UR7, 0x3 ;  /* 0x000000071e007c11 */ /* 0x040fe4000f8e18ff */
[----:B------:R-:W-:Y:S02]  /*4090*/  SHF.L.U32 R3, R29, 0x1f, RZ ;  /* 0x0000001f1d037819 */ /* 0x000fe400000006ff */
[----:B------:R-:W-:Y:S02]  /*40a0*/  LEA R24, R30, UR7, 0x4 ;  /* 0x000000071e187c11 */ /* 0x000fe4000f8e20ff */
[----:B--2---:R-:W2:Y:S02]  /*40b0*/  SYNCS.PHASECHK.TRANS64.TRYWAIT P0, [R0+URZ+0x90], R3 ;  /* 0x00009003000075a7 */ /* 0x004ea400080011ff */
[----:B--2---:R-:W-:Y:S05]  /*40c0*/  @!P0 BRA `(.L_x_84) ;  /* 0x0000007c00208947 */ /* 0x004fea0003800000 */
.L_x_170:
[----:B------:R-:W-:Y:S01]  /*40d0*/  ISETP.GE.AND P0, PT, R72, 0x1, PT ;  /* 0x000000014800780c */ /* 0x000fe20003f06270 */
[----:B------:R-:W4:Y:S01]  /*40e0*/  LDS.128 R24, [R24+0x100] ;  /* 0x0001000018187984 */ /* 0x000f220000000c00 */
[----:B--2---:R-:W-:Y:S01]  /*40f0*/  VIADD R0, R0, 0xa0 ;  /* 0x000000a000007836 */ /* 0x004fe20000000000 */
[----:B------:R-:W-:Y:S01]  /*4100*/  @!PT LDS RZ, [RZ] ;  /* 0x00000000fffff984 */ /* 0x000fe20000000800 */
[----:B------:R-:W-:Y:S01]  /*4110*/  @!PT LDS RZ, [RZ] ;  /* 0x00000000fffff984 */ /* 0x000fe20000000800 */
[----:B------:R-:W-:Y:S01]  /*4120*/  @!PT LDS RZ, [RZ] ;  /* 0x00000000fffff984 */ /* 0x000fe20000000800 */
[----:B------:R-:W-:Y:S01]  /*4130*/  @!PT LDS RZ, [RZ] ;  /* 0x00000000fffff984 */ /* 0x000fe20000000800 */
[----:B------:R2:W-:Y:S06]  /*4140*/  MEMBAR.ALL.CTA ;  /* 0x0000000000007992 */ /* 0x0005ec0000008000 */
[----:B--2---:R-:W2:Y:S01]  /*4150*/  FENCE.VIEW.ASYNC.S ;  /* 0x00000000000073c6 */ /* 0x004ea20000000000 */
[----:B------:R-:W-:Y:S04]  /*4160*/  PRMT R0, RZ, 0x654, R0 ;  /* 0x00000654ff007816 */ /* 0x000fe80000000000 */
[----:B--2---:R2:W-:Y:S01]  /*4170*/  SYNCS.ARRIVE.TRANS64.RED.A1T0 RZ, [R0+URZ], RZ ;  /* 0x000000ff00ff79a7 */ /* 0x0045e200081004ff */
[----:B----4-:R-:W-:Y:S11]  /*4180*/  LOP3.LUT P3, RZ, R26, 0x1, RZ, 0xc0, !PT ;  /* 0x000000011aff7812 */ /* 0x010ff6000786c0ff */
[----:B------:R-:W-:Y:S02]  /*4190*/  @!UPT UIADD3 URZ, UPT, UPT, URZ, URZ, URZ ;  /* 0x000000fffffff290 */ /* 0x000fe4000fffe0ff */
[----:B------:R-:W-:Y:S02]  /*41a0*/  @P3 MOV R13, R24 ;  /* 0x00000018000d3202 */ /* 0x000fe40000000f00 */
[----:B------:R-:W-:Y:S01]  /*41b0*/  @P3 LOP3.LUT R8, R25, 0xffff, RZ, 0xc0, !PT ;  /* 0x0000ffff19083812 */ /* 0x000fe200078ec0ff */
[----:B--2---:R-:W-:Y:S06]  /*41c0*/  @!P0 BRA `(.L_x_85) ;  /* 0x0000000000a48947 */ /* 0x004fec0003800000 */
[----:B-1----:R-:W-:Y:S01]  /*41d0*/  IMAD.HI.U32 R35, R22, R7, RZ ;  /* 0x0000000716237227 */ /* 0x002fe200078e00ff */
[----:B------:R-:W-:Y:S02]  /*41e0*/  ISETP.NE.AND P0, PT, R6, 0x1, PT ;  /* 0x000000010600780c */ /* 0x000fe40003f05270 */
[----:B------:R-:W-:Y:S01]  /*41f0*/  ISETP.NE.AND P2, PT, R72, 0x1, PT ;  /* 0x000000014800780c */ /* 0x000fe20003f45270 */
[----:B---3--:R-:W-:Y:S01]  /*4200*/  IMAD.HI.U32 R34, R19, R16, RZ ;  /* 0x0000001013227227 */ /* 0x008fe200078e00ff */
[----:B------:R-:W-:Y:S02]  /*4210*/  SHF.R.U32.HI R35, RZ, R18, R35 ;  /* 0x00000012ff237219 */ /* 0x000fe40000011623 */
[----:B------:R-:W-:Y:S01]  /*4220*/  ISETP.NE.AND P4, PT, R2, 0x1, PT ;  /* 0x000000010200780c */ /* 0x000fe20003f85270 */
[----:B------:R-:W-:Y:S01]  /*4230*/  IMAD.HI.U32 R36, R13, R16, RZ ;  /* 0x000000100d247227 */ /* 0x000fe200078e00ff */
[----:B------:R-:W-:Y:S02]  /*4240*/  SHF.R.U32.HI R34, RZ, R17, R34 ;  /* 0x00000011ff227219 */ /* 0x000fe40000011622 */
[----:B------:R-:W-:Y:S01]  /*4250*/  SEL R3, R22, R35, !P0 ;  /* 0x0000002316037207 */ /* 0x000fe20004000000 */
[C---:B------:R-:W-:Y:S01]  /*4260*/  IMAD.HI.U32 R35, R8.reuse, R7, RZ ;  /* 0x0000000708237227 */ /* 0x040fe200078e00ff */
[----:B------:R-:W-:Y:S02]  /*4270*/  SEL R11, R19, R34, !P4 ;  /* 0x00000022130b7207 */ /* 0x000fe40006000000 */
[----:B------:R-:W-:Y:S01]  /*4280*/  SHF.R.U32.HI R36, RZ, R17, R36 ;  /* 0x00000011ff247219 */ /* 0x000fe20000011624 */
[----:B------:R-:W-:Y:S01]  /*4290*/  IMAD.HI.U32 R38, R3, R4, RZ ;  /* 0x0000000403267227 */ /* 0x000fe200078e00ff */
[----:B------:R-:W-:Y:S03]  /*42a0*/  SHF.R.U32.HI R35, RZ, R18, R35 ;  /* 0x00000012ff237219 */ /* 0x000fe60000011623 */
[----:B------:R-:W-:Y:S01]  /*42b0*/  IMAD.HI.U32 R34, R11, R4, RZ ;  /* 0x000000040b227227 */ /* 0x000fe200078e00ff */
[----:B------:R-:W-:Y:S02]  /*42c0*/  @P2 SHF.R.U32.HI R3, RZ, R5, R38 ;  /* 0x00000005ff032219 */ /* 0x000fe40000011626 */
[----:B------:R-:W-:Y:S02]  /*42d0*/  SEL R9, R8, R35, !P0 ;  /* 0x0000002308097207 */ /* 0x000fe40004000000 */
[----:B------:R-:W-:Y:S01]  /*42e0*/  @P2 SHF.R.U32.HI R11, RZ, R5, R34 ;  /* 0x00000005ff0b2219 */ /* 0x000fe20000011622 */
[C---:B------:R-:W-:Y:S01]  /*42f0*/  IMAD R10, R72.reuse, R3, RZ ;  /* 0x00000003480a7224 */ /* 0x040fe200078e02ff */
[----:B------:R-:W-:Y:S01]  /*4300*/  SEL R3, R13, R36, !P4 ;  /* 0x000000240d037207 */ /* 0x000fe20006000000 */
[C---:B------:R-:W-:Y:S03]  /*4310*/  IMAD.HI.U32 R14, R9.reuse, R4, RZ ;  /* 0x00000004090e7227 */ /* 0x040fe600078e00ff */
[----:B------:R-:W-:Y:S01]  /*4320*/  ISETP.GE.AND P0, PT, R9, R10, PT ;  /* 0x0000000a0900720c */ /* 0x000fe20003f06270 */
[C---:B------:R-:W-:Y:S01]  /*4330*/  IMAD R12, R72.reuse, R11, RZ ;  /* 0x0000000b480c7224 */ /* 0x040fe200078e02ff */
[-C--:B------:R-:W-:Y:S04]  /*4340*/  SHF.R.U32.HI R14, RZ, R5.reuse, R14 ;  /* 0x00000005ff0e7219 */ /* 0x080fe8000001160e */
[----:B------:R-:W-:Y:S02]  /*4350*/  ISETP.GE.OR P0, PT, R3, R12, P0 ;  /* 0x0000000c0300720c */ /* 0x000fe40000706670 */
[----:B------:R-:W-:Y:S05]  /*4360*/  SEL R15, R9, R14, !P2 ;  /* 0x0000000e090f7207 */ /* 0x000fea0005000000 */
[----:B------:R-:W-:Y:S04]  /*4370*/  IMAD.MOV R14, RZ, RZ, -R15 ;  /* 0x000000ffff0e7224 */ /* 0x000fe800078e0a0f */
[----:B------:R-:W-:Y:S02]  /*4380*/  IMAD R14, R72, R14, R9 ;  /* 0x0000000e480e7224 */ /* 0x000fe400078e0209 */
[C---:B------:R-:W-:Y:S05]  /*4390*/  @!P0 IMAD.HI.U32 R10, R3.reuse, R4, RZ ;  /* 0x00000004030a8227 */ /* 0x040fea00078e00ff */
[----:B------:R-:W-:Y:S04]  /*43a0*/  @!P0 SHF.R.U32.HI R10, RZ, R5, R10 ;  /* 0x00000005ff0a8219 */ /* 0x000fe8000001160a */
[----:B------:R-:W-:Y:S01]  /*43b0*/  @!P0 SEL R0, R3, R10, !P2 ;  /* 0x0000000a03008207 */ /* 0x000fe20005000000 */
[----:B------:R-:W-:Y:S03]  /*43c0*/  IMAD.MOV R10, RZ, RZ, -R3 ;  /* 0x000000ffff0a7224 */ /* 0x000fe600078e0a03 */
[----:B------:R-:W-:Y:S01]  /*43d0*/  @!P0 IADD3 R15, PT, PT, R15, -R0, RZ ;  /* 0x800000000f0f8210 */ /* 0x000fe20007ffe0ff */
[----:B------:R-:W-:Y:S01]  /*43e0*/  @!P0 IMAD R0, R11, R14, R0 ;  /* 0x0000000e0b008224 */ /* 0x000fe200078e0200 */
[----:B------:R-:W-:Y:S01]  /*43f0*/  IADD3 R11, PT, PT, -R9, RZ, RZ ;  /* 0x000000ff090b7210 */ /* 0x000fe20007ffe1ff */
[----:B------:R-:W-:Y:S02]  /*4400*/  IMAD R13, R2, R10, R13 ;  /* 0x0000000a020d7224 */ /* 0x000fe400078e020d */
[----:B------:R-:W-:Y:S02]  /*4410*/  @!P0 IMAD R9, R15, R72, R3 ;  /* 0x000000480f098224 */ /* 0x000fe400078e0203 */
[----:B------:R-:W-:Y:S02]  /*4420*/  @!P0 IMAD.MOV.U32 R3, RZ, RZ, R0 ;  /* 0x000000ffff038224 */ /* 0x000fe400078e0000 */
[----:B------:R-:W-:Y:S02]  /*4430*/  IMAD R8, R6, R11, R8 ;  /* 0x0000000b06087224 */ /* 0x000fe400078e0208 */
[----:B------:R-:W-:Y:S02]  /*4440*/  IMAD R13, R3, R2, R13 ;  /* 0x00000002030d7224 */ /* 0x000fe400078e020d */
[----:B------:R-:W-:Y:S02]  /*4450*/  IMAD R8, R9, R6, R8 ;  /* 0x0000000609087224 */ /* 0x000fe400078e0208 */
.L_x_85:
[----:B------:R-:W-:Y:S05]  /*4460*/  BRA.U UP1, `(.L_x_86) ;  /* 0x0000000101107547 */ /* 0x000fea000b800000 */
[----:B------:R-:W-:Y:S04]  /*4470*/  MOV R0, UR6 ;  /* 0x0000000600007c02 */ /* 0x000fe80008000f00 */
[----:B------:R-:W-:Y:S04]  /*4480*/  SHF.L.U32 R3, R0, 0x1f, RZ ;  /* 0x0000001f00037819 */ /* 0x000fe800000006ff */
[----:B------:R-:W2:Y:S02]  /*4490*/  SYNCS.PHASECHK.TRANS64.TRYWAIT P0, [UR7+0x88], R3 ;  /* 0x00008803ff0075a7 */ /* 0x000ea40008001107 */
[----:B--2---:R-:W-:Y:S05]  /*44a0*/  @!P0 BRA `(.L_x_87) ;  /* 0x00000078003c8947 */ /* 0x004fea0003800000 */
.L_x_86:
[----:B------:R-:W-:Y:S02]  /*44b0*/  R2UR UR35, R21 ;  /* 0x00000000152372ca */ /* 0x000fe400000e0000 */
[----:B------:R-:W-:Y:S02]  /*44c0*/  R2UR UR34, R20 ;  /* 0x00000000142272ca */ /* 0x000fe400000e0000 */
[----:B------:R-:W-:Y:S02]  /*44d0*/  ISETP.NE.U32.AND P2, PT, RZ, UR4, PT ;  /* 0x00000004ff007c0c */ /* 0x000fe4000bf45070 */
[----:B------:R-:W-:Y:S02]  /*44e0*/  SHF.L.U32 R12, R31, 0x1f, RZ ;  /* 0x0000001f1f0c7819 */ /* 0x000fe400000006ff */
[----:B------:R-:W-:Y:S05]  /*44f0*/  ISETP.NE.AND.EX P2, PT, RZ, UR5, PT, P2 ;  /* 0x00000005ff007c0c */ /* 0x000fea000bf45320 */
[----:B------:R-:W-:Y:S02]  /*4500*/  USHF.L.U32 UR35, UR35, 0x7, URZ ;  /* 0x0000000723237899 */ /* 0x000fe400080006ff */
[----:B------:R-:W-:Y:S01]  /*4510*/  USHF.L.U32 UR34, UR34, 0x8, URZ ;  /* 0x0000000822227899 */ /* 0x000fe200080006ff */
[----:B------:R-:W-:Y:S11]  /*4520*/  BRA.U !UP3, `(.L_x_88) ;  /* 0x000000010b347547 */ /* 0x000ff6000b800000 */
[----:B------:R-:W-:Y:S01]  /*4530*/  UPLOP3.LUT UP0, UPT, UPT, UPT, UP2, 0x80, 0x8 ;  /* 0x000000000008789c */ /* 0x000fe20003f0f020 */
[----:B--2---:R-:W-:Y:S02]  /*4540*/  HFMA2 R0, -RZ, RZ, 0, 5.9604644775390625e-08 ;  /* 0x00000001ff007431 */ /* 0x004fe400000001ff */
[----:B------:R-:W-:Y:S03]  /*4550*/  IMAD.MOV.U32 R171, RZ, RZ, 0x1 ;  /* 0x00000001ffab7424 */ /* 0x000fe600078e00ff */
[----:B------:R-:W-:Y:S05]  /*4560*/  PLOP3.LUT P0, PT, PT, PT, UP0, 0x80, 0x8 ;  /* 0x000000000008781c */ /* 0x000fea0003f0f008 */
[----:B------:R-:W2:Y:S01]  /*4570*/  @UP0 LDCU.64 UR10, c[0x0][0x888] ;  /* 0x00011100ff0a07ac */ /* 0x000ea20008000a00 */
[----:B------:R-:W-:Y:S07]  /*4580*/  @UP0 UIMAD UR8, UR36, UR4, URZ ;  /* 0x00000004240802a4 */ /* 0x000fee000f8e02ff */
[----:B------:R-:W-:Y:S01]  /*4590*/  @!P0 PRMT R171, R0, 0x7610, R171 ;  /* 0x0000761000ab8816 */ /* 0x000fe200000000ab */
[----:B--2---:R-:W-:Y:S03]  /*45a0*/  @UP0 UIMAD.WIDE UR10, UR8, 0x4, UR10 ;  /* 0x00000004080a08a5 */ /* 0x004fe6000f8e020a */
[----:B------:R-:W2:Y:S03]  /*45b0*/  @!UP0 LDCU UR8, c[0x0][0x880] ;  /* 0x00011000ff0887ac */ /* 0x000ea60008000800 */
[----:B------:R-:W-:Y:S01]  /*45c0*/  IMAD.U32 R10, RZ, RZ, UR10 ;  /* 0x0000000aff0a7e24 */ /* 0x000fe2000f8e00ff */
[----:B------:R-:W-:Y:S05]  /*45d0*/  MOV R11, UR11 ;  /* 0x0000000b000b7c02 */ /* 0x000fea0008000f00 */
[----:B-----5:R4:W5:Y:S02]  /*45e0*/  @P0 LDG.E R81, desc[UR46][R10.64] ;  /* 0x0000002e0a510981 */ /* 0x020964000c1e1900 */
[----:B--2-4-:R-:W-:Y:S07]  /*45f0*/  @!P0 IMAD.U32 R81, RZ, RZ, UR8 ;  /* 0x00000008ff518e24 */ /* 0x014fee000f8e00ff */
.L_x_88:
[----:B-----5:R-:W-:Y:S01]  /*4600*/  @!P2 FSETP.EQ.AND P0, PT, R81, RZ, PT ;  /* 0x000000ff5100a20b */ /* 0x020fe20003f02000 */
[----:B------:R-:W-:Y:S01]  /*4610*/  @!UPT UIADD3 URZ, UPT, UPT, URZ, URZ, URZ ;  /* 0x000000fffffff290 */ /* 0x000fe2000fffe0ff */
[----:B------:R-:W-:Y:S11]  /*4620*/  @!P2 BRA `(.L_x_89) ;  /* 0x000000000014a947 */ /* 0x000ff60003800000 */
[----:B------:R-:W-:Y:S02]  /*4630*/  LOP3.LUT P2, RZ, R171, 0xff, RZ, 0xc0, !PT ;  /* 0x000000ffabff7812 */ /* 0x000fe4000784c0ff */
[----:B------:R-:W-:Y:S04]  /*4640*/  PLOP3.LUT P0, PT, PT, PT, UP0, 0x80, 0x8 ;  /* 0x000000000008781c */ /* 0x000fe80003f0f008 */
[----:B------:R-:W-:Y:S07]  /*4650*/  PLOP3.LUT P0, PT, P0, PT, PT, 0x8, 0x80 ;  /* 0x000000000080781c */ /* 0x000fee000070e170 */
[----:B------:R-:W-:Y:S11]  /*4660*/  @P2 FSETP.EQ.AND P0, PT, R81, RZ, PT ;  /* 0x000000ff5100220b */ /* 0x000ff60003f02000 */
[----:B------:R-:W-:Y:S02]  /*4670*/  @!UPT UIADD3 URZ, UPT, UPT, URZ, URZ, URZ ;  /* 0x000000fffffff290 */ /* 0x000fe4000fffe0ff */
.L_x_89:
[----:B------:R-:W4:Y:S01]  /*4680*/  SYNCS.PHASECHK.TRANS64.TRYWAIT P2, [UR7+0x60], R12 ;  /* 0x0000600cff0075a7 */ /* 0x000f220008041107 */
[----:B------:R-:W-:Y:S04]  /*4690*/  ELECT P4, URZ, PT ;  /* 0x0000000000ff782f */ /* 0x000fe80003880000 */
[----:B------:R-:W-:Y:S11]  /*46a0*/  PLOP3.LUT P4, PT, P0, P4, PT, 0xf2, 0x2f ;  /* 0x00000000002f781c */ /* 0x000ff60000789e72 */
[----:B------:R-:W-:Y:S02]  /*46b0*/  @!UPT UIADD3 URZ, UPT, UPT, URZ, URZ, URZ ;  /* 0x000000fffffff290 */ /* 0x000fe4000fffe0ff */
[----:B-1----:R-:W-:Y:S05]  /*46c0*/  @!P4 IADD3 R9, P0, PT, R32, 0x580, RZ ;  /* 0x000005802009c810 */ /* 0x002fea0007f1e0ff */
[----:B--2---:R-:W-:Y:S01]  /*46d0*/  @!P4 IMAD.X R0, RZ, RZ, R33, P0 ;  /* 0x000000ffff00c224 */ /* 0x004fe200000e0621 */
[----:B----4-:R-:W-:Y:S07]  /*46e0*/  @!P2 BRA `(.L_x_90) ;  /* 0x0000007400c4a947 */ /* 0x010fee0003800000 */
.L_x_173:
[----:B------:R-:W-:Y:S01]  /*46f0*/  @!P4 R2UR UR8, R0 ;  /* 0x000000000008c2ca */ /* 0x000fe200000e0000 */
[----:B------:R-:W-:Y:S01]  /*4700*/  VOTEU.ALL UP1, P4 ;  /* 0x0000000000ff7886 */ /* 0x000fe20002020000 */
[----:B------:R-:W-:Y:S01]  /*4710*/  @!P4 R2UR UR9, R9 ;  /* 0x000000000909c2ca */ /* 0x000fe200000e0000 */
[----:B------:R-:W-:Y:S01]  /*4720*/  @!P4 IMAD.MOV.U32 R0, RZ, RZ, 0x2000 ;  /* 0x00002000ff00c424 */ /* 0x000fe200078e00ff */
[----:B------:R-:W-:Y:S01]  /*4730*/  UMOV UR10, 0x0 ;  /* 0x00000000000a7882 */ /* 0x000fe20000000000 */
[----:B------:R-:W-:Y:S01]  /*4740*/  UMOV UR11, 0x10000000 ;  /* 0x10000000000b7882 */ /* 0x000fe20000000000 */
[----:B------:R-:W-:Y:S01]  /*4750*/  @!UP1 UIADD3 UR32, UPT, UPT, UR7, 0x200, URZ ;  /* 0x0000020007209890 */ /* 0x000fe2000fffe0ff */
[----:B------:R-:W-:Y:S01]  /*4760*/  @!P4 IADD3 R9, P0, PT, R32, 0x580, RZ ;  /* 0x000005802009c810 */ /* 0x000fe20007f1e0ff */
[----:B------:R-:W-:Y:S05]  /*4770*/  VOTEU.ALL UP1, P4 ;  /* 0x0000000000ff7886 */ /* 0x000fea0002020000 */
[----:B------:R-:W-:Y:S01]  /*4780*/  IMAD.U32 R11, RZ, RZ, UR8 ;  /* 0x00000008ff0b7e24 */ /* 0x000fe2000f8e00ff */
[----:B------:R-:W-:Y:S01]  /*4790*/  UPRMT UR8, UR37, 0x654, UR33 ;  /* 0x0000065425087896 */ /* 0x000fe20008000021 */
[----:B------:R-:W-:Y:S03]  /*47a0*/  IMAD.U32 R10, RZ, RZ, UR9 ;  /* 0x00000009ff0a7e24 */ /* 0x000fe6000f8e00ff */
[----:B------:R-:W-:Y:S02]  /*47b0*/  @!P4 R2UR UR15, R11 ;  /* 0x000000000b0fc2ca */ /* 0x000fe400000e0000 */
[----:B------:R-:W-:Y:S11]  /*47c0*/  @!P4 R2UR UR14, R10 ;  /* 0x000000000a0ec2ca */ /* 0x000ff600000e0000 */
[----:B------:R-:W-:Y:S02]  /*47d0*/  @!UPT UIADD3 URZ, UPT, UPT, URZ, URZ, URZ ;  /* 0x000000fffffff290 */ /* 0x000fe4000fffe0ff */
[----:B------:R2:W-:Y:S01]  /*47e0*/  @!UP1 UTMALDG.3D [UR32], [UR14], desc[UR10] ;  /* 0x00000a200e0095b4 */ /* 0x0005e20008011000 */
[----:B------:R4:W-:Y:S01]  /*47f0*/  @!P4 SYNCS.ARRIVE.TRANS64.RED.A0TR RZ, [UR7+0x40], R0 ;  /* 0x00004000ffffc9a7 */ /* 0x0009e20008300407 */
[----:B------:R-:W-:Y:S01]  /*4800*/  SYNCS.ARRIVE.TRANS64.RED.A1T0 RZ, [UR8], RZ ;  /* 0x000000ffffff79a7 */ /* 0x000fe20008100408 */
[----:B----4-:R-:W-:Y:S01]  /*4810*/  @!P4 IMAD.X R0, RZ, RZ, R33, P0 ;  /* 0x000000ffff00c224 */ /* 0x010fe200000e0621 */
[----:B------:R-:W4:Y:S02]  /*4820*/  SYNCS.PHASECHK.TRANS64.TRYWAIT P2, [UR7+0x68], R12 ;  /* 0x0000680cff0075a7 */ /* 0x000f240008041107 */
[----:B--2-4-:R-:W-:Y:S05]  /*4830*/  @!P2 BRA `(.L_x_91) ;  /* 0x000000740088a947 */ /* 0x014fea0003800000 */
.L_x_175:
        /* <DEDUP_REMOVED lines=8> */
[----:B------:R-:W-:Y:S01]  /*48c0*/  @!UP1 UIADD3 UR24, UPT, UPT, UR7, 0x2200, URZ ;  /* 0x0000220007189890 */ /* 0x000fe2000fffe0ff */
[----:B------:R-:W-:Y:S01]  /*48d0*/  VOTEU.ALL UP1, P4 ;  /* 0x0000000000ff7886 */ /* 0x000fe20002020000 */
[----:B------:R-:W-:Y:S01]  /*48e0*/  UMOV UR27, UR35 ;  /* 0x00000023001b7c82 */ /* 0x000fe20008000000 */
[----:B------:R-:W-:Y:S02]  /*48f0*/  UMOV UR28, UR36 ;  /* 0x00000024001c7c82 */ /* 0x000fe40008000000 */
[----:B------:R-:W-:Y:S01]  /*4900*/  IMAD.U32 R11, RZ, RZ, UR8 ;  /* 0x00000008ff0b7e24 */ /* 0x000fe2000f8e00ff */
[----:B------:R-:W-:Y:S01]  /*4910*/  UPRMT UR8, UR37, 0x654, UR25 ;  /* 0x0000065425087896 */ /* 0x000fe20008000019 */
[----:B------:R-:W-:Y:S02]  /*4920*/  IMAD.U32 R10, RZ, RZ, UR9 ;  /* 0x00000009ff0a7e24 */ /* 0x000fe4000f8e00ff */
[----:B------:R-:W-:Y:S01]  /*4930*/  @!P4 IMAD.X R20, RZ, RZ, R33, P0 ;  /* 0x000000ffff14c224 */ /* 0x000fe200000e0621 */
[----:B------:R-:W-:Y:S02]  /*4940*/  @!P4 R2UR UR15, R11 ;  /* 0x000000000b0fc2ca */ /* 0x000fe400000e0000 */
[----:B------:R-:W-:Y:S11]  /*4950*/  @!P4 R2UR UR14, R10 ;  /* 0x000000000a0ec2ca */ /* 0x000ff600000e0000 */
[----:B------:R-:W-:Y:S02]  /*4960*/  @!UPT UIADD3 URZ, UPT, UPT, URZ, URZ, URZ ;  /* 0x000000fffffff290 */ /* 0x000fe4000fffe0ff */
[----:B------:R2:W-:Y:S01]  /*4970*/  @!UP1 UTMALDG.3D [UR24], [UR14], desc[UR10] ;  /* 0x00000a180e0095b4 */ /* 0x0005e20008011000 */
[----:B------:R2:W-:Y:S01]  /*4980*/  @!P4 SYNCS.ARRIVE.TRANS64.RED.A0TR RZ, [UR7+0x48], R0 ;  /* 0x00004800ffffc9a7 */ /* 0x0005e20008300407 */
[----:B------:R-:W-:Y:S01]  /*4990*/  SYNCS.ARRIVE.TRANS64.RED.A1T0 RZ, [UR8], RZ ;  /* 0x000000ffffff79a7 */ /* 0x000fe20008100408 */
[----:B------:R-:W4:Y:S02]  /*49a0*/  SYNCS.PHASECHK.TRANS64.TRYWAIT P2, [UR7+0x70], R12 ;  /* 0x0000700cff0075a7 */ /* 0x000f240008041107 */
[----:B--2-4-:R-:W-:Y:S05]  /*49b0*/  @!P2 BRA `(.L_x_92) ;  /* 0x000000740040a947 */ /* 0x014fea0003800000 */
.L_x_177:
[----:B------:R-:W2:Y:S01]  /*49c0*/  LDC.64 R14, c[0x0][0xb10] ;  /* 0x0002c400ff0e7b82 */ /* 0x000ea20000000a00 */
[----:B------:R-:W-:Y:S01]  /*49d0*/  @!P4 R2UR UR8, R20 ;  /* 0x000000001408c2ca */ /* 0x000fe200000e0000 */
[----:B------:R-:W-:Y:S01]  /*49e0*/  VOTEU.ALL UP1, P4 ;  /* 0x0000000000ff7886 */ /* 0x000fe20002020000 */
[----:B------:R-:W-:Y:S01]  /*49f0*/  @!P4 R2UR UR9, R21 ;  /* 0x000000001509c2ca */ /* 0x000fe200000e0000 */
[----:B------:R-:W-:Y:S01]  /*4a00*/  UMOV UR10, 0x0 ;  /* 0x00000000000a7882 */ /* 0x000fe20000000000 */
[----:B------:R-:W-:Y:S03]  /*4a10*/  UMOV UR11, 0x10000000 ;  /* 0x10000000000b7882 */ /* 0x000fe60000000000 */
[----:B------:R-:W4:Y:S01]  /*4a20*/  LDC.64 R10, c[0x0][0xb18] ;  /* 0x0002c600ff0a7b82 */ /* 0x000f220000000a00 */
[----:B------:R-:W-:Y:S01]  /*4a30*/  @!UP1 UIADD3 UR18, UPT, UPT, UR34, 0x80, URZ ;  /* 0x0000008022129890 */ /* 0x000fe2000fffe0ff */
[----:B------:R-:W-:Y:S01]  /*4a40*/  @P3 SHF.R.U32.HI R28, RZ, 0x10, R25 ;  /* 0x00000010ff1c3819 */ /* 0x000fe20000011619 */
[----:B------:R-:W-:Y:S01]  /*4a50*/  @!UP1 UIADD3 UR16, UPT, UPT, UR7, 0x4200, URZ ;  /* 0x0000420007109890 */ /* 0x000fe2000fffe0ff */
[----:B------:R-:W-:Y:S01]  /*4a60*/  VIADD R30, R30, 0x1 ;  /* 0x000000011e1e7836 */ /* 0x000fe20000000000 */
[----:B------:R-:W-:Y:S03]  /*4a70*/  VOTEU.ALL UP1, P4 ;  /* 0x0000000000ff7886 */ /* 0x000fe60002020000 */
[----:B------:R-:W5:Y:S01]  /*4a80*/  @!P1 LDC R0, c[0x0][0xb20] ;  /* 0x0002c800ff009b82 */ /* 0x000f620000000800 */
[----:B------:R-:W-:Y:S01]  /*4a90*/  UMOV UR19, UR35 ;  /* 0x0000002300137c82 */ /* 0x000fe20008000000 */
[----:B------:R-:W-:Y:S01]  /*4aa0*/  IMAD.U32 R21, RZ, RZ, UR8 ;  /* 0x00000008ff157e24 */ /* 0x000fe2000f8e00ff */
[----:B------:R-:W-:Y:S05]  /*4ab0*/  UMOV UR20, UR36 ;  /* 0x0000002400147c82 */ /* 0x000fea0008000000 */
[----:B-1----:R-:W1:Y:S01]  /*4ac0*/  @!P1 LDC R3, c[0x0][0xb0c] ;  /* 0x0002c300ff039b82 */ /* 0x002e620000000800 */
[----:B------:R-:W-:Y:S01]  /*4ad0*/  IMAD.U32 R20, RZ, RZ, UR9 ;  /* 0x00000009ff147e24 */ /* 0x000fe2000f8e00ff */
[----:B------:R-:W-:Y:S01]  /*4ae0*/  UPRMT UR8, UR37, 0x654, UR17 ;  /* 0x0000065425087896 */ /* 0x000fe20008000011 */
[----:B------:R-:W-:Y:S03]  /*4af0*/  @!P4 R2UR UR15, R21 ;  /* 0x00000000150fc2ca */ /* 0x000fe600000e0000 */
[----:B------:R-:W-:Y:S01]  /*4b00*/  @!P4 R2UR UR14, R20 ;  /* 0x00000000140ec2ca */ /* 0x000fe200000e0000 */
[----:B------:R-:W-:Y:S11]  /*4b10*/  @!P4 IMAD.MOV.U32 R20, RZ, RZ, 0x2000 ;  /* 0x00002000ff14c424 */ /* 0x000ff600078e00ff */
[----:B------:R-:W-:Y:S01]  /*4b20*/  @!UPT UIADD3 URZ, UPT, UPT, URZ, URZ, URZ ;  /* 0x000000fffffff290 */ /* 0x000fe2000fffe0ff */
[----:B------:R1:W-:Y:S01]  /*4b30*/  @!UP1 UTMALDG.3D [UR16], [UR14], desc[UR10] ;  /* 0x00000a100e0095b4 */ /* 0x0003e20008011000 */
[----:B------:R1:W-:Y:S02]  /*4b40*/  @!P4 SYNCS.ARRIVE.TRANS64.RED.A0TR RZ, [UR7+0x50], R20 ;  /* 0x00005014ffffc9a7 */ /* 0x0003e40008300407 */
[----:B-1----:R-:W-:Y:S01]  /*4b50*/  @!P1 ISETP.NE.AND P2, PT, R3, 0x1, PT ;  /* 0x000000010300980c */ /* 0x002fe20003f45270 */
[C---:B--2---:R-:W-:Y:S01]  /*4b60*/  @!P1 IMAD.HI.U32 R14, R13.reuse, R14, RZ ;  /* 0x0000000e0d0e9227 */ /* 0x044fe200078e00ff */
[----:B----4-:R-:W-:Y:S03]  /*4b70*/  @!P1 ISETP.NE.AND P0, PT, R10, 0x1, PT ;  /* 0x000000010a00980c */ /* 0x010fe60003f05270 */
[C---:B------:R-:W-:Y:S01]  /*4b80*/  @!P1 IMAD.HI.U32 R11, R8.reuse, R11, RZ ;  /* 0x0000000b080b9227 */ /* 0x040fe200078e00ff */
[----:B------:R-:W-:Y:S04]  /*4b90*/  @!P1 SHF.R.U32.HI R14, RZ, R15, R14 ;  /* 0x0000000fff0e9219 */ /* 0x000fe8000001160e */
[----:B-----5:R-:W-:Y:S01]  /*4ba0*/  @!P1 SHF.R.U32.HI R9, RZ, R0, R11 ;  /* 0x00000000ff099219 */ /* 0x020fe2000001160b */
[----:B------:R-:W-:Y:S01]  /*4bb0*/  SYNCS.ARRIVE.TRANS64.RED.A1T0 RZ, [UR8], RZ ;  /* 0x000000ffffff79a7 */ /* 0x000fe20008100408 */
[----:B------:R-:W-:Y:S02]  /*4bc0*/  @!P1 SEL R14, R13, R14, !P2 ;  /* 0x0000000e0d0e9207 */ /* 0x000fe40005000000 */
[----:B------:R-:W-:Y:S01]  /*4bd0*/  @!P1 SEL R9, R8, R9, !P0 ;  /* 0x0000000908099207 */ /* 0x000fe20004000000 */
[----:B------:R-:W1:Y:S04]  /*4be0*/  SYNCS.PHASECHK.TRANS64.TRYWAIT P5, [UR7+0x78], R12 ;  /* 0x0000780cff0075a7 */ /* 0x000e6800080a1107 */
[----:B------:R-:W-:Y:S02]  /*4bf0*/  @!P1 IMAD.IADD R0, R9, 0x1, -R14 ;  /* 0x0000000109009824 */ /* 0x000fe400078e0a0e */
[----:B------:R-:W-:Y:S02]  /*4c00*/  @!P1 IMAD.IADD R9, R14, 0x1, -R9 ;  /* 0x000000010e099824 */ /* 0x000fe400078e0a09 */
[----:B------:R-:W-:Y:S02]  /*4c10*/  @!P1 IMAD R13, R0, R3, R13 ;  /* 0x00000003000d9224 */ /* 0x000fe400078e020d */
[----:B------:R-:W-:Y:S01]  /*4c20*/  @!P1 IMAD R8, R9, R10, R8 ;  /* 0x0000000a09089224 */ /* 0x000fe200078e0208 */
[----:B-1----:R-:W-:Y:S06]  /*4c30*/  @!P5 BRA `(.L_x_93) ;  /* 0x0000007000b8d947 */ /* 0x002fec0003800000 */
.L_x_179:
[----:B-1----:R-:W-:Y:S01]  /*4c40*/  @!P4 IADD3 R3, P0, PT, R32, 0x580, RZ ;  /* 0x000005802003c810 */ /* 0x002fe20007f1e0ff */
[----:B------:R-:W-:Y:S01]  /*4c50*/  VOTEU.ALL UP1, P4 ;  /* 0x0000000000ff7886 */ /* 0x000fe20002020000 */
[----:B------:R-:W-:Y:S01]  /*4c60*/  UMOV UR18, 0x0 ;  /* 0x0000000000127882 */ /* 0x000fe20000000000 */
[----:B------:R-:W-:Y:S01]  /*4c70*/  UMOV UR19, 0x10000000 ;  /* 0x1000000000137882 */ /* 0x000fe20000000000 */
[----:B------:R-:W-:Y:S01]  /*4c80*/  @!P4 R2UR UR9, R3 ;  /* 0x000000000309c2ca */ /* 0x000fe200000e0000 */
[----:B------:R-:W-:Y:S01]  /*4c90*/  @!P4 IMAD.X R0, RZ, RZ, R33, P0 ;  /* 0x000000ffff00c224 */ /* 0x000fe200000e0621 */
[----:B------:R-:W-:Y:S01]  /*4ca0*/  @!UP1 UIADD3 UR10, UPT, UPT, UR34, 0xc0, URZ ;  /* 0x000000c0220a9890 */ /* 0x000fe2000fffe0ff */
[----:B------:R-:W-:Y:S01]  /*4cb0*/  ISETP.NE.AND P0, PT, R30, 0x2, PT ;  /* 0x000000021e00780c */ /* 0x000fe20003f05270 */
[----:B------:R-:W-:Y:S01]  /*4cc0*/  UMOV UR11, UR35 ;  /* 0x00000023000b7c82 */ /* 0x000fe20008000000 */
[----:B------:R-:W-:Y:S01]  /*4cd0*/  UMOV UR12, UR36 ;  /* 0x00000024000c7c82 */ /* 0x000fe20008000000 */
[----:B------:R-:W-:Y:S01]  /*4ce0*/  @!P4 R2UR UR8, R0 ;  /* 0x000000000008c2ca */ /* 0x000fe200000e0000 */
[----:B------:R-:W-:Y:S01]  /*4cf0*/  IMAD.IADD R20, R8, 0x1, R147 ;  /* 0x0000000108147824 */ /* 0x000fe200078e0293 */
[----:B------:R-:W-:Y:S01]  /*4d00*/  @P3 R2UR UR36, R28 ;  /* 0x000000001c2432ca */ /* 0x000fe200000e0000 */
[----:B------:R-:W-:Y:S01]  /*4d10*/  IMAD.IADD R21, R13, 0x1, R170 ;  /* 0x000000010d157824 */ /* 0x000fe200078e02aa */
[----:B------:R-:W-:Y:S02]  /*4d20*/  SEL R0, RZ, 0x1, P0 ;  /* 0x00000001ff007807 */ /* 0x000fe40000000000 */
[----:B------:R-:W-:Y:S01]  /*4d30*/  LOP3.LUT R31, R31, 0x1, RZ, 0x3c, !PT ;  /* 0x000000011f1f7812 */ /* 0x000fe200078e3cff */
[----:B------:R-:W-:Y:S01]  /*4d40*/  IMAD.U32 R10, RZ, RZ, UR9 ;  /* 0x00000009ff0a7e24 */ /* 0x000fe2000f8e00ff */
[----:B------:R-:W-:Y:S01]  /*4d50*/  @!UP1 UIADD3 UR9, UPT, UPT, UR7, 0x58, URZ ;  /* 0x0000005807099890 */ /* 0x000fe2000fffe0ff */
[----:B------:R-:W-:Y:S02]  /*4d60*/  LOP3.LUT R29, R29, R0, RZ, 0x3c, !PT ;  /* 0x000000001d1d7212 */ /* 0x000fe400078e3cff */
[----:B------:R-:W-:Y:S02]  /*4d70*/  SEL R30, R30, RZ, P0 ;  /* 0x000000ff1e1e7207 */ /* 0x000fe40000000000 */
[----:B------:R-:W-:Y:S01]  /*4d80*/  IMAD.U32 R11, RZ, RZ, UR8 ;  /* 0x00000008ff0b7e24 */ /* 0x000fe2000f8e00ff */
[----:B------:R-:W-:Y:S01]  /*4d90*/  @!P4 R2UR UR14, R10 ;  /* 0x000000000a0ec2ca */ /* 0x000fe200000e0000 */
[----:B------:R-:W-:Y:S01]  /*4da0*/  @!UP1 UIADD3 UR8, UPT, UPT, UR7, 0x6200, URZ ;  /* 0x0000620007089890 */ /* 0x000fe2000fffe0ff */
[----:B------:R-:W-:Y:S02]  /*4db0*/  VOTEU.ALL UP1, P4 ;  /* 0x0000000000ff7886 */ /* 0x000fe40002020000 */
[----:B------:R-:W-:Y:S11]  /*4dc0*/  @!P4 R2UR UR15, R11 ;  /* 0x000000000b0fc2ca */ /* 0x000ff600000e0000 */
[----:B------:R-:W-:Y:S02]  /*4dd0*/  @!UPT UIADD3 URZ, UPT, UPT, URZ, URZ, URZ ;  /* 0x000000fffffff290 */ /* 0x000fe4000fffe0ff */
[----:B------:R2:W-:Y:S01]  /*4de0*/  @!UP1 UTMALDG.3D [UR8], [UR14], desc[UR18] ;  /* 0x000012080e0095b4 */ /* 0x0005e20008011000 */
[----:B------:R2:W-:Y:S01]  /*4df0*/  @!P4 SYNCS.ARRIVE.TRANS64.RED.A0TR RZ, [UR7+0x58], R23 ;  /* 0x00005817ffffc9a7 */ /* 0x0005e20008300407 */
[----:B------:R-:W-:Y:S01]  /*4e00*/  UPLOP3.LUT UP1, UPT, UPT, UPT, UPT, 0x80, 0x8 ;  /* 0x000000000008789c */ /* 0x000fe20003f2f070 */
[----:B------:R-:W-:Y:S01]  /*4e10*/  SYNCS.ARRIVE.TRANS64.RED.A1T0 RZ, [UR13], RZ ;  /* 0x000000ffffff79a7 */ /* 0x000fe2000810040d */
[----:B------:R-:W-:Y:S09]  /*4e20*/  @P3 BRA `(.L_x_94) ;  /* 0xfffffff000943947 */ /* 0x000ff2000383ffff */
[----:B------:R-:W-:-:S04]  /*4e30*/  SHF.L.U32 R3, R31, 0x1f, RZ ;  /* 0x0000001f1f037819 */ /* 0x000fc800000006ff */
[----:B------:R-:W1:Y:S02]  /*4e40*/  SYNCS.PHASECHK.TRANS64.TRYWAIT P0, [UR7+0x60], R3 ;  /* 0x00006003ff0075a7 */ /* 0x000e640008001107 */
[----:B-1----:R-:W-:Y:S05]  /*4e50*/  @!P0 BRA `(.L_x_95) ;  /* 0x0000007000488947 */ /* 0x002fea0003800000 */
.L_x_181:
[----:B------:R-:W4:Y:S02]  /*4e60*/  SYNCS.PHASECHK.TRANS64.TRYWAIT P0, [UR7+0x68], R3 ;  /* 0x00006803ff0075a7 */ /* 0x000f240008001107 */
[----:B----4-:R-:W-:Y:S05]  /*4e70*/  @!P0 BRA `(.L_x_96) ;  /* 0x0000007000588947 */ /* 0x010fea0003800000 */
.L_x_183:
[----:B------:R-:W4:Y:S02]  /*4e80*/  SYNCS.PHASECHK.TRANS64.TRYWAIT P0, [UR7+0x70], R3 ;  /* 0x00007003ff0075a7 */ /* 0x000f240008001107 */
[----:B----4-:R-:W-:Y:S05]  /*4e90*/  @!P0 BRA `(.L_x_97) ;  /* 0x0000007000688947 */ /* 0x010fea0003800000 */
.L_x_185:
[----:B-1----:R-:W-:-:S07]  /*4ea0*/  MOV R0, UR7 ;  /* 0x0000000700007c02 */ /* 0x002fce0008000f00 */
.L_x_98:
[----:B-1----:R-:W-:-:S04]  /*4eb0*/  SHF.L.U32 R3, R31, 0x1f, RZ ;  /* 0x0000001f1f037819 */ /* 0x002fc800000006ff */
[----:B------:R1:W4:Y:S03]  /*4ec0*/  SYNCS.PHASECHK.TRANS64.TRYWAIT P0, [R0+URZ+0x78], R3 ;  /* 0x00007803000075a7 */ /* 0x00032600080011ff */
[----:B----4-:R-:W-:Y:S05]  /*4ed0*/  @!P0 NANOSLEEP.SYNCS 0x989680 ;  /* 0x009896800000895d */ /* 0x010fea0003900000 */
[----:B------:R-:W4:Y:S02]  /*4ee0*/  @!P0 SYNCS.PHASECHK.TRANS64 P0, [R0+URZ+0x78], R3 ;  /* 0x00007803000085a7 */ /* 0x000f2400080010ff */
[----:B--2-4-:R-:W-:Y:S05]  /*4ef0*/  @P0 EXIT ;  /* 0x000000000000094d */ /* 0x014fea0003800000 */
[----:B------:R-:W-:Y:S05]  /*4f00*/  BRA `(.L_x_98) ;  /* 0xfffffffc00e87947 */ /* 0x000fea000383ffff */
.L_x_83:
[----:B------:R-:W-:-:S06]  /*4f10*/  UISETP.GE.AND UP1, UPT, UR10, 0x4, UPT ;  /* 0x000000040a00788c */ /* 0x000fcc000bf26270 */
[----:B------:R-:W-:-:S13]  /*4f20*/  PLOP3.LUT P0, PT, PT, PT, UP1, 0x80, 0x8 ;  /* 0x000000000008781c */ /* 0x000fda0003f0f018 */
[----:B------:R-:W-:Y:S05]  /*4f30*/  @!P0 EXIT ;  /* 0x000000000000894d */ /* 0x000fea0003800000 */
[----:B------:R-:W-:Y:S01]  /*4f40*/  BAR.SYNC.DEFER_BLOCKING 0x6, 0xa0 ;  /* 0x0182800000007b1d */ /* 0x000fe20000010000 */
[C---:B------:R-:W-:Y:S01]  /*4f50*/  IMAD.SHL.U32 R3, R185.reuse, 0x40, RZ ;  /* 0x00000040b9037824 */ /* 0x040fe200078e00ff */
[C---:B------:R-:W-:Y:S01]  /*4f60*/  LOP3.LUT R189, R185.reuse, 0x60, RZ, 0xc0, !PT ;  /* 0x00000060b9bd7812 */ /* 0x040fe200078ec0ff */
[C---:B------:R-:W-:Y:S01]  /*4f70*/  IMAD.SHL.U32 R172, R185.reuse, 0x8, RZ ;  /* 0x00000008b9ac7824 */ /* 0x040fe200078e00ff */
[C---:B------:R-:W-:Y:S01]  /*4f80*/  LOP3.LUT R187, R185.reuse, 0x2, RZ, 0xc0, !PT ;  /* 0x00000002b9bb7812 */ /* 0x040fe200078ec0ff */
[----:B------:R-:W-:Y:S01]  /*4f90*/  IMAD.U32 R79, R185, 0x10000, RZ ;  /* 0x00010000b94f7824 */ /* 0x000fe200078e00ff */
[----:B------:R-:W-:Y:S02]  /*4fa0*/  UMOV UR49, 0x400 ;  /* 0x0000040000317882 */ /* 0x000fe40000000000 */
[----:B------:R-:W1:Y:S01]  /*4fb0*/  LDC R177, c[0x0][0x370] ;  /* 0x0000dc00ffb17b82 */ /* 0x000e620000000800 */
[----:B------:R-:W-:Y:S01]  /*4fc0*/  ULEA UR49, UR37, UR49, 0x18 ;  /* 0x0000003125317291 */ /* 0x000fe2000f8ec0ff */
[----:B------:R-:W-:Y:S01]  /*4fd0*/  LOP3.LUT R5, R3, 0x180, RZ, 0xc0, !PT ;  /* 0x0000018003057812 */ /* 0x000fe200078ec0ff */
[----:B------:R-:W-:Y:S01]  /*4fe0*/  HFMA2 R192, -RZ, RZ, 0, 0 ;  /* 0x00000000ffc07431 */ /* 0x000fe200000001ff */
[----:B------:R-:W-:Y:S01]  /*4ff0*/  LOP3.LUT R79, R79, 0x600000, RZ, 0xc0, !PT ;  /* 0x006000004f4f7812 */ /* 0x000fe200078ec0ff */
[----:B------:R-:W-:Y:S01]  /*5000*/  UIADD3 UR4, UPT, UPT, UR49, 0x8200, URZ ;  /* 0x0000820031047890 */ /* 0x000fe2000fffe0ff */
[----:B------:R-:W-:Y:S01]  /*5010*/  LOP3.LUT R172, R5, 0x30, R172, 0xf8, !PT ;  /* 0x0000003005ac7812 */ /* 0x000fe200078ef8ac */
[----:B------:R-:W-:Y:S01]  /*5020*/  IMAD.MOV.U32 R76, RZ, RZ, RZ ;  /* 0x000000ffff4c7224 */ /* 0x000fe200078e00ff */
[----:B------:R-:W2:Y:S01]  /*5030*/  LDC R74, c[0x0][0xb0c] ;  /* 0x0002c300ff4a7b82 */ /* 0x000ea20000000800 */
[----:B------:R-:W-:-:S02]  /*5040*/  LOP3.LUT R185, R185, 0x4, RZ, 0xc0, !PT ;  /* 0x00000004b9b97812 */ /* 0x000fc400078ec0ff */
[----:B------:R-:W-:Y:S02]  /*5050*/  CS2R R182, SRZ ;  /* 0x0000000000b67805 */ /* 0x000fe4000001ff00 */
[----:B------:R-:W-:Y:S02]  /*5060*/  LOP3.LUT R172, R172, 0x1e40, R3, 0xf8, !PT ;  /* 0x00001e40acac7812 */ /* 0x000fe400078ef803 */
[----:B------:R-:W-:Y:S02]  /*5070*/  CS2R R180, SRZ ;  /* 0x0000000000b47805 */ /* 0x000fe4000001ff00 */
[----:B------:R-:W-:Y:S01]  /*5080*/  IADD3 R184, PT, PT, -R185, 0x2, RZ ;  /* 0x00000002b9b87810 */ /* 0x000fe20007ffe1ff */
[----:B------:R-:W-:Y:S01]  /*5090*/  IMAD.MOV R176, RZ, RZ, -R187 ;  /* 0x000000ffffb07224 */ /* 0x000fe200078e0abb */
[----:B------:R-:W-:Y:S01]  /*50a0*/  MOV R188, UR4 ;  /* 0x0000000400bc7c02 */ /* 0x000fe20008000f00 */
[----:B------:R-:W3:Y:S01]  /*50b0*/  LDC R174, c[0x0][0xb20] ;  /* 0x0002c800ffae7b82 */ /* 0x000ee20000000800 */
[----:B------:R-:W4:Y:S01]  /*50c0*/  LDS R0, [UR49+0x120] ;  /* 0x00012031ff007984 */ /* 0x000f220008000800 */
[----:B------:R-:W-:Y:S01]  /*50d0*/  VIADD R186, R172, UR49 ;  /* 0x00000031acba7c36 */ /* 0x000fe20008000000 */
[----:B------:R-:W1:Y:S01]  /*50e0*/  LDCU.64 UR52, c[0x0][0x348] ;  /* 0x00006900ff3477ac */ /* 0x000e620008000a00 */
[----:B------:R-:W-:-:S02]  /*50f0*/  IMAD.MOV R175, RZ, RZ, -R185 ;  /* 0x000000ffffaf7224 */ /* 0x000fc400078e0ab9 */
[----:B------:R-:W-:Y:S01]  /*5100*/  VIADD R186, R186, 0x200 ;  /* 0x00000200baba7836 */ /* 0x000fe20000000000 */
[----:B------:R-:W1:Y:S01]  /*5110*/  LDCU.64 UR38, c[0x0][0x888] ;  /* 0x00011100ff2677ac */ /* 0x000e620008000a00 */
[----:B------:R-:W1:Y:S01]  /*5120*/  LDC R73, c[0x0][0xb30] ;  /* 0x0002cc00ff497b82 */ /* 0x000e620000000800 */
[----:B------:R-:W1:Y:S01]  /*5130*/  LDCU.64 UR44, c[0x0][0x890] ;  /* 0x00011200ff2c77ac */ /* 0x000e620008000a00 */
[----:B------:R-:W-:-:S06]  /*5140*/  UIADD3 UR48, UPT, UPT, UR49, 0x200, URZ ;  /* 0x0000020031307890 */ /* 0x000fcc000fffe0ff */
[----:B------:R-:W1:Y:S08]  /*5150*/  LDC.64 R168, c[0x0][0xb10] ;  /* 0x0002c400ffa87b82 */ /* 0x000e700000000a00 */
[----:B------:R-:W1:Y:S08]  /*5160*/  LDC.64 R70, c[0x0][0xb18] ;  /* 0x0002c600ff467b82 */ /* 0x000e700000000a00 */
[----:B------:R-:W1:Y:S08]  /*5170*/  LDC.64 R68, c[0x0][0xb28] ;  /* 0x0002ca00ff447b82 */ /* 0x000e700000000a00 */
[----:B------:R-:W1:Y:S01]  /*5180*/  LDC.64 R166, c[0x0][0x8b0] ;  /* 0x00022c00ffa67b82 */ /* 0x000e620000000a00 */
[----:B----4-:R-:W-:-:S07]  /*5190*/  IMAD.IADD R79, R0, 0x1, R79 ;  /* 0x00000001004f7824 */ /* 0x010fce00078e024f */
[----:B------:R-:W4:Y:S08]  /*51a0*/  LDC.64 R164, c[0x0][0x8a8] ;  /* 0x00022a00ffa47b82 */ /* 0x000f300000000a00 */
[----:B--23--:R-:W1:Y:S02]  /*51b0*/  LDC R178, c[0x0][0x374] ;  /* 0x0000dd00ffb27b82 */ /* 0x00ce640000000800 */
.L_x_143:
[----:B------:R-:W-:Y:S02]  /*51c0*/  LEA R0, R192, UR49, 0x3 ;  /* 0x00000031c0007c11 */ /* 0x000fe4000f8e18ff */
[----:B------:R-:W-:Y:S02]  /*51d0*/  SHF.L.U32 R3, R182, 0x1f, RZ ;  /* 0x0000001fb6037819 */ /* 0x000fe400000006ff */
[----:B-1----:R-:W-:Y:S02]  /*51e0*/  LEA R16, R192, UR49, 0x4 ;  /* 0x00000031c0107c11 */ /* 0x002fe4000f8e20ff */
[----:B------:R-:W2:Y:S02]  /*51f0*/  SYNCS.PHASECHK.TRANS64.TRYWAIT P0, [R0+URZ+0x90], R3 ;  /* 0x00009003000075a7 */ /* 0x000ea400080011ff */
[----:B--2---:R-:W-:Y:S05]  /*5200*/  @!P0 BRA `(.L_x_99) ;  /* 0x0000006c00a48947 */ /* 0x004fea0003800000 */
.L_x_186:
[----:B------:R-:W3:Y:S01]  /*5210*/  LDC.64 R12, c[0x0][0xb10] ;  /* 0x0002c400ff0c7b82 */ /* 0x000ee20000000a00 */
[----:B------:R-:W4:Y:S01]  /*5220*/  LDS.128 R16, [R16+0x100] ;  /* 0x0001000010107984 */ /* 0x000f220000000c00 */
[----:B-1----:R-:W-:Y:S01]  /*5230*/  ISETP.NE.AND P1, PT, R73, 0x1, PT ;  /* 0x000000014900780c */ /* 0x002fe20003f25270 */
[----:B--2---:R-:W-:Y:S01]  /*5240*/  VIADD R0, R0, 0xa0 ;  /* 0x000000a000007836 */ /* 0x004fe20000000000 */
[----:B------:R-:W-:Y:S04]  /*5250*/  ISETP.GE.AND P0, PT, R72, 0x1, PT ;  /* 0x000000014800780c */ /* 0x000fe80003f06270 */
[----:B------:R-:W1:Y:S01]  /*5260*/  LDC.64 R10, c[0x0][0xb18] ;  /* 0x0002c600ff0a7b82 */ /* 0x000e620000000a00 */
[----:B------:R-:W-:Y:S01]  /*5270*/  PRMT R0, RZ, 0x654, R0 ;  /* 0x00000654ff007816 */ /* 0x000fe20000000000 */
[----:B------:R-:W-:Y:S01]  /*5280*/  @!PT LDS RZ, [RZ] ;  /* 0x00000000fffff984 */ /* 0x000fe20000000800 */
[----:B------:R-:W-:Y:S01]  /*5290*/  @!PT LDS RZ, [RZ] ;  /* 0x00000000fffff984 */ /* 0x000fe20000000800 */
[----:B------:R-:W-:Y:S01]  /*52a0*/  @!PT LDS RZ, [RZ] ;  /* 0x00000000fffff984 */ /* 0x000fe20000000800 */
[----:B------:R-:W-:Y:S01]  /*52b0*/  @!PT LDS RZ, [RZ] ;  /* 0x00000000fffff984 */ /* 0x000fe20000000800 */
[----:B------:R2:W-:Y:S06]  /*52c0*/  MEMBAR.ALL.CTA ;  /* 0x0000000000007992 */ /* 0x0005ec0000008000 */
[----:B--2---:R-:W2:Y:S01]  /*52d0*/  FENCE.VIEW.ASYNC.S ;  /* 0x00000000000073c6 */ /* 0x004ea20000000000 */
[----:B------:R-:W1:Y:S08]  /*52e0*/  @!P1 LDC R14, c[0x0][0xb20] ;  /* 0x0002c800ff0e9b82 */ /* 0x000e700000000800 */
[----:B------:R-:W1:Y:S01]  /*52f0*/  @!P1 LDC R9, c[0x0][0xb0c] ;  /* 0x0002c300ff099b82 */ /* 0x000e620000000800 */
[----:B--2---:R2:W-:Y:S01]  /*5300*/  SYNCS.ARRIVE.TRANS64.RED.A1T0 RZ, [R0+URZ], RZ ;  /* 0x000000ff00ff79a7 */ /* 0x0045e200081004ff */
[----:B----4-:R-:W-:Y:S04]  /*5310*/  LOP3.LUT P4, RZ, R18, 0x1, RZ, 0xc0, !PT ;  /* 0x0000000112ff7812 */ /* 0x010fe8000788c0ff */
[----:B------:R-:W-:Y:S09]  /*5320*/  P2R R190, PR, RZ, 0x10 ;  /* 0x00000010ffbe7803 */ /* 0x000ff20000000000 */
[----:B------:R-:W-:Y:S02]  /*5330*/  @P4 MOV R77, R16 ;  /* 0x00000010004d4202 */ /* 0x000fe40000000f00 */
[----:B------:R-:W-:Y:S01]  /*5340*/  @P4 LOP3.LUT R75, R17, 0xffff, RZ, 0xc0, !PT ;  /* 0x0000ffff114b4812 */ /* 0x000fe200078ec0ff */
[----:B--23--:R-:W-:Y:S06]  /*5350*/  @!P0 BRA `(.L_x_100) ;  /* 0x0000000000a48947 */ /* 0x00cfec0003800000 */
[----:B------:R-:W-:Y:S01]  /*5360*/  IMAD.HI.U32 R23, R178, R71, RZ ;  /* 0x00000047b2177227 */ /* 0x000fe200078e00ff */
[----:B------:R-:W-:Y:S02]  /*5370*/  ISETP.NE.AND P0, PT, R70, 0x1, PT ;  /* 0x000000014600780c */ /* 0x000fe40003f05270 */
[----:B------:R-:W-:Y:S01]  /*5380*/  ISETP.NE.AND P2, PT, R72, 0x1, PT ;  /* 0x000000014800780c */ /* 0x000fe20003f45270 */
[----:B------:R-:W-:Y:S01]  /*5390*/  IMAD.HI.U32 R22, R177, R168, RZ ;  /* 0x000000a8b1167227 */ /* 0x000fe200078e00ff */
[----:B------:R-:W-:Y:S02]  /*53a0*/  SHF.R.U32.HI R23, RZ, R174, R23 ;  /* 0x000000aeff177219 */ /* 0x000fe40000011617 */
[----:B------:R-:W-:Y:S01]  /*53b0*/  ISETP.NE.AND P3, PT, R74, 0x1, PT ;  /* 0x000000014a00780c */ /* 0x000fe20003f65270 */
[----:B------:R-:W-:Y:S01]  /*53c0*/  IMAD.HI.U32 R26, R77, R168, RZ ;  /* 0x000000a84d1a7227 */ /* 0x000fe200078e00ff */
[----:B------:R-:W-:Y:S02]  /*53d0*/  SHF.R.U32.HI R22, RZ, R169, R22 ;  /* 0x000000a9ff167219 */ /* 0x000fe40000011616 */
[----:B------:R-:W-:Y:S01]  /*53e0*/  SEL R3, R178, R23, !P0 ;  /* 0x00000017b2037207 */ /* 0x000fe20004000000 */
[----:B------:R-:W-:Y:S01]  /*53f0*/  IMAD.HI.U32 R23, R75, R71, RZ ;  /* 0x000000474b177227 */ /* 0x000fe200078e00ff */
[----:B------:R-:W-:Y:S02]  /*5400*/  SEL R7, R177, R22, !P3 ;  /* 0x00000016b1077207 */ /* 0x000fe40005800000 */
[----:B------:R-:W-:Y:S01]  /*5410*/  SHF.R.U32.HI R26, RZ, R169, R26 ;  /* 0x000000a9ff1a7219 */ /* 0x000fe2000001161a */
[-C--:B------:R-:W-:Y:S04]  /*5420*/  IMAD.HI.U32 R22, R3, R68.reuse, RZ ;  /* 0x0000004403167227 */ /* 0x080fe800078e00ff */
[----:B------:R-:W-:Y:S01]  /*5430*/  IMAD.HI.U32 R24, R7, R68, RZ ;  /* 0x0000004407187227 */ /* 0x000fe200078e00ff */
[-C--:B------:R-:W-:Y:S02]  /*5440*/  @P2 SHF.R.U32.HI R3, RZ, R69.reuse, R22 ;  /* 0x00000045ff032219 */ /* 0x080fe40000011616 */
[----:B------:R-:W-:Y:S02]  /*5450*/  SHF.R.U32.HI R22, RZ, R174, R23 ;  /* 0x000000aeff167219 */ /* 0x000fe40000011617 */
[----:B------:R-:W-:Y:S01]  /*5460*/  @P2 SHF.R.U32.HI R7, RZ, R69, R24 ;  /* 0x00000045ff072219 */ /* 0x000fe20000011618 */
[C---:B------:R-:W-:Y:S01]  /*5470*/  IMAD R2, R72.reuse, R3, RZ ;  /* 0x0000000348027224 */ /* 0x040fe200078e02ff */
[----:B------:R-:W-:Y:S02]  /*5480*/  SEL R5, R75, R22, !P0 ;  /* 0x000000164b057207 */ /* 0x000fe40004000000 */
[----:B------:R-:W-:Y:S01]  /*5490*/  SEL R3, R77, R26, !P3 ;  /* 0x0000001a4d037207 */ /* 0x000fe20005800000 */
[----:B------:R-:W-:Y:S01]  /*54a0*/  IMAD R4, R72, R7, RZ ;  /* 0x0000000748047224 */ /* 0x000fe200078e02ff */
[C---:B------:R-:W-:Y:S01]  /*54b0*/  ISETP.GE.AND P0, PT, R5.reuse, R2, PT ;  /* 0x000000020500720c */ /* 0x040fe20003f06270 */
[----:B------:R-:W-:Y:S03]  /*54c0*/  IMAD.HI.U32 R6, R5, R68, RZ ;  /* 0x0000004405067227 */ /* 0x000fe600078e00ff */
[----:B------:R-:W-:Y:S01]  /*54d0*/  ISETP.GE.OR P0, PT, R3, R4, P0 ;  /* 0x000000040300720c */ /* 0x000fe20000706670 */
[----:B------:R-:W-:Y:S01]  /*54e0*/  IMAD.MOV R4, RZ, RZ, -R3 ;  /* 0x000000ffff047224 */ /* 0x000fe200078e0a03 */
[-C--:B------:R-:W-:Y:S03]  /*54f0*/  SHF.R.U32.HI R6, RZ, R69.reuse, R6 ;  /* 0x00000045ff067219 */ /* 0x080fe60000011606 */
[----:B------:R-:W-:Y:S01]  /*5500*/  IMAD R77, R74, R4, R77 ;  /* 0x000000044a4d7224 */ /* 0x000fe200078e024d */
[----:B------:R-:W-:Y:S05]  /*5510*/  SEL R15, R5, R6, !P2 ;  /* 0x00000006050f7207 */ /* 0x000fea0005000000 */
[----:B------:R-:W-:Y:S02]  /*5520*/  IMAD.MOV R6, RZ, RZ, -R15 ;  /* 0x000000ffff067224 */ /* 0x000fe400078e0a0f */
[C---:B------:R-:W-:Y:S04]  /*5530*/  @!P0 IMAD.HI.U32 R2, R3.reuse, R68, RZ ;  /* 0x0000004403028227 */ /* 0x040fe800078e00ff */
[----:B------:R-:W-:Y:S01]  /*5540*/  IMAD R6, R72, R6, R5 ;  /* 0x0000000648067224 */ /* 0x000fe200078e0205 */
[----:B------:R-:W-:Y:S04]  /*5550*/  @!P0 SHF.R.U32.HI R2, RZ, R69, R2 ;  /* 0x00000045ff028219 */ /* 0x000fe80000011602 */
[----:B------:R-:W-:Y:S02]  /*5560*/  @!P0 SEL R0, R3, R2, !P2 ;  /* 0x0000000203008207 */ /* 0x000fe40005000000 */
[----:B------:R-:W-:Y:S02]  /*5570*/  IADD3 R2, PT, PT, -R5, RZ, RZ ;  /* 0x000000ff05027210 */ /* 0x000fe40007ffe1ff */
[----:B------:R-:W-:Y:S01]  /*5580*/  @!P0 IADD3 R8, PT, PT, R15, -R0, RZ ;  /* 0x800000000f088210 */ /* 0x000fe20007ffe0ff */
[----:B------:R-:W-:Y:S02]  /*5590*/  @!P0 IMAD R0, R7, R6, R0 ;  /* 0x0000000607008224 */ /* 0x000fe400078e0200 */
[----:B------:R-:W-:Y:S02]  /*55a0*/  IMAD R75, R70, R2, R75 ;  /* 0x00000002464b7224 */ /* 0x000fe400078e024b */
[----:B------:R-:W-:Y:S02]  /*55b0*/  @!P0 IMAD R5, R8, R72, R3 ;  /* 0x0000004808058224 */ /* 0x000fe400078e0203 */
[----:B------:R-:W-:Y:S04]  /*55c0*/  @!P0 IMAD.MOV.U32 R3, RZ, RZ, R0 ;  /* 0x000000ffff038224 */ /* 0x000fe800078e0000 */
[----:B------:R-:W-:Y:S02]  /*55d0*/  IMAD R77, R3, R74, R77 ;  /* 0x0000004a034d7224 */ /* 0x000fe400078e024d */
[----:B------:R-:W-:Y:S07]  /*55e0*/  IMAD R75, R5, R70, R75 ;  /* 0x00000046054b7224 */ /* 0x000fee00078e024b */
.L_x_100:
[----:B-1----:R-:W-:Y:S01]  /*55f0*/  @!P1 ISETP.NE.AND P0, PT, R10, 0x1, PT ;  /* 0x000000010a00980c */ /* 0x002fe20003f05270 */
[----:B------:R-:W-:Y:S01]  /*5600*/  @!P1 IMAD.HI.U32 R0, R77, R12, RZ ;  /* 0x0000000c4d009227 */ /* 0x000fe200078e00ff */
[----:B------:R-:W-:Y:S01]  /*5610*/  @!P1 ISETP.NE.AND P2, PT, R9, 0x1, PT ;  /* 0x000000010900980c */ /* 0x000fe20003f45270 */
[----:B------:R-:W-:Y:S01]  /*5620*/  ULOP3.LUT UP0, URZ, UR48, 0x1b0, URZ, 0xc0, !UPT ;  /* 0x000001b030ff7892 */ /* 0x000fe2000f80c0ff */
[----:B------:R-:W-:Y:S01]  /*5630*/  R2UR UR42, R21 ;  /* 0x00000000152a72ca */ /* 0x000fe200000e0000 */
[----:B------:R-:W-:Y:S01]  /*5640*/  @!P1 IMAD.HI.U32 R3, R75, R11, RZ ;  /* 0x0000000b4b039227 */ /* 0x000fe200078e00ff */
[----:B------:R-:W-:Y:S02]  /*5650*/  @!P1 SHF.R.U32.HI R0, RZ, R13, R0 ;  /* 0x0000000dff009219 */ /* 0x000fe40000011600 */
[----:B------:R-:W-:Y:S01]  /*5660*/  R2UR UR41, R20 ;  /* 0x00000000142972ca */ /* 0x000fe200000e0000 */
[----:B------:R-:W-:Y:S01]  /*5670*/  VIADD R192, R192, 0x1 ;  /* 0x00000001c0c07836 */ /* 0x000fe20000000000 */
[----:B------:R-:W-:Y:S02]  /*5680*/  @!P1 SHF.R.U32.HI R2, RZ, R14, R3 ;  /* 0x0000000eff029219 */ /* 0x000fe40000011603 */
[----:B------:R-:W-:Y:S02]  /*5690*/  @!P1 SEL R3, R77, R0, !P2 ;  /* 0x000000004d039207 */ /* 0x000fe40005000000 */
[----:B------:R-:W-:Y:S02]  /*56a0*/  @!P1 SEL R2, R75, R2, !P0 ;  /* 0x000000024b029207 */ /* 0x000fe40004000000 */
[----:B------:R-:W-:Y:S01]  /*56b0*/  @P4 SHF.R.U32.HI R179, RZ, 0x10, R17 ;  /* 0x00000010ffb34819 */ /* 0x000fe20000011611 */
[----:B------:R-:W-:Y:S02]  /*56c0*/  USHF.L.U32 UR42, UR42, 0x7, URZ ;  /* 0x000000072a2a7899 */ /* 0x000fe400080006ff */
[----:B------:R-:W-:Y:S02]  /*56d0*/  @!P1 IMAD.IADD R0, R2, 0x1, -R3 ;  /* 0x0000000102009824 */ /* 0x000fe400078e0a03 */
[----:B------:R-:W-:Y:S01]  /*56e0*/  @!P1 IMAD.IADD R2, R3, 0x1, -R2 ;  /* 0x0000000103029824 */ /* 0x000fe200078e0a02 */
[----:B------:R-:W-:Y:S01]  /*56f0*/  USHF.L.U32 UR41, UR41, 0x8, URZ ;  /* 0x0000000829297899 */ /* 0x000fe200080006ff */
[----:B------:R-:W-:Y:S02]  /*5700*/  @!P1 IMAD R77, R0, R9, R77 ;  /* 0x00000009004d9224 */ /* 0x000fe400078e024d */
[----:B------:R-:W-:Y:S01]  /*5710*/  @!P1 IMAD R75, R2, R10, R75 ;  /* 0x0000000a024b9224 */ /* 0x000fe200078e024b */
[----:B------:R-:W-:Y:S08]  /*5720*/  BRA.U !UP0, `(.L_x_101) ;  /* 0x0000000108407547 */ /* 0x000ff0000b800000 */
[----:B------:R-:W1:Y:S01]  /*5730*/  LDCU.64 UR8, c[0x4][0x88] ;  /* 0x01001100ff0877ac */ /* 0x000e620008000a00 */
[----:B------:R-:W-:Y:S01]  /*5740*/  MOV R3, 0x0 ;  /* 0x0000000000037802 */ /* 0x000fe20000000f00 */
[----:B------:R-:W-:Y:S02]  /*5750*/  HFMA2 R12, -RZ, RZ, 0, 5.9604644775390625e-08 ;  /* 0x00000001ff0c7431 */ /* 0x000fe400000001ff */
[----:B------:R-:W-:Y:S02]  /*5760*/  IMAD.MOV.U32 R8, RZ, RZ, 0x70 ;  /* 0x00000070ff087424 */ /* 0x000fe400078e00ff */
[----:B------:R-:W-:Y:S01]  /*5770*/  IMAD.MOV.U32 R13, RZ, RZ, RZ ;  /* 0x000000ffff0d7224 */ /* 0x000fe200078e00ff */
[----:B------:R-:W2:Y:S01]  /*5780*/  LDCU.64 UR6, c[0x4][0x90] ;  /* 0x01001200ff0677ac */ /* 0x000ea20008000a00 */
[----:B------:R-:W3:Y:S01]  /*5790*/  LDC.64 R2, c[0x4][R3] ;  /* 0x0100000003027b82 */ /* 0x000ee20000000a00 */
[----:B------:R-:W4:Y:S01]  /*57a0*/  LDCU.64 UR4, c[0x4][0x8] ;  /* 0x01000100ff0477ac */ /* 0x000f220008000a00 */
[----:B-1----:R-:W-:Y:S01]  /*57b0*/  MOV R5, UR9 ;  /* 0x0000000900057c02 */ /* 0x002fe20008000f00 */
[----:B------:R-:W-:Y:S01]  /*57c0*/  IMAD.U32 R4, RZ, RZ, UR8 ;  /* 0x00000008ff047e24 */ /* 0x000fe2000f8e00ff */
[----:B--2---:R-:W-:Y:S01]  /*57d0*/  MOV R7, UR7 ;  /* 0x0000000700077c02 */ /* 0x004fe20008000f00 */
[----:B------:R-:W-:Y:S01]  /*57e0*/  IMAD.U32 R6, RZ, RZ, UR6 ;  /* 0x00000006ff067e24 */ /* 0x000fe2000f8e00ff */
[----:B----4-:R-:W-:Y:S01]  /*57f0*/  MOV R11, UR5 ;  /* 0x00000005000b7c02 */ /* 0x010fe20008000f00 */
[----:B------:R-:W-:Y:S02]  /*5800*/  IMAD.U32 R10, RZ, RZ, UR4 ;  /* 0x00000004ff0a7e24 */ /* 0x000fe4000f8e00ff */
[----:B------:R-:W-:Y:S07]  /*5810*/  LEPC R20, `(.L_x_101) ;  /* 0x000000001014794e */ /* 0x000fee0000000000 */
[----:B---3-5:R-:W-:Y:S05]  /*5820*/  CALL.ABS.NOINC R2 ;  /* 0x0000000002007343 */ /* 0x028fea0003c00000 */
.L_x_101:
[----:B------:R-:W-:Y:S01]  /*5830*/  LOP3.LUT P0, RZ, R188, 0x1b0, RZ, 0xc0, !PT ;  /* 0x000001b0bcff7812 */ /* 0x000fe2000780c0ff */
[----:B------:R-:W-:Y:S11]  /*5840*/  BSSY.RECONVERGENT B6, `(.L_x_102) ;  /* 0x0000013000067945 */ /* 0x000ff60003800200 */
[----:B------:R-:W-:Y:S01]  /*5850*/  @!UPT UIADD3 URZ, UPT, UPT, URZ, URZ, URZ ;  /* 0x000000fffffff290 */ /* 0x000fe2000fffe0ff */
[----:B------:R-:W-:Y:S05]  /*5860*/  @!P0 BRA `(.L_x_103) ;  /* 0x0000000000408947 */ /* 0x000fea0003800000 */
        /* <DEDUP_REMOVED lines=16> */
.L_x_103:
[----:B------:R-:W-:Y:S05]  /*5970*/  BSYNC.RECONVERGENT B6 ;  /* 0x0000000000067941 */ /* 0x000fea0003800200 */
.L_x_102:
[----:B------:R-:W-:Y:S01]  /*5980*/  ISETP.NE.U32.AND P4, PT, R166, RZ, PT ;  /* 0x000000ffa600720c */ /* 0x000fe20003f85070 */
[----:B------:R-:W-:Y:S01]  /*5990*/  UISETP.NE.AND UP2, UPT, UR50, URZ, UPT ;  /* 0x000000ff3200728c */ /* 0x000fe2000bf45270 */
[----:B------:R-:W-:Y:S01]  /*59a0*/  ISETP.NE.U32.AND P2, PT, RZ, UR38, PT ;  /* 0x00000026ff007c0c */ /* 0x000fe2000bf45070 */
[----:B------:R-:W-:Y:S01]  /*59b0*/  UISETP.NE.U32.AND UP1, UPT, UR44, URZ, UPT ;  /* 0x000000ff2c00728c */ /* 0x000fe2000bf25070 */
[----:B------:R-:W-:Y:S01]  /*59c0*/  ISETP.NE.AND.EX P4, PT, R167, RZ, PT, P4 ;  /* 0x000000ffa700720c */ /* 0x000fe20003f85340 */
[----:B------:R-:W-:Y:S01]  /*59d0*/  UPLOP3.LUT UP0, UPT, UPT, UPT, UPT, 0x40, 0x4 ;  /* 0x000000000004789c */ /* 0x000fe20003f0e870 */
[----:B------:R-:W-:Y:S01]  /*59e0*/  ISETP.NE.AND.EX P2, PT, RZ, UR39, PT, P2 ;  /* 0x00000027ff007c0c */ /* 0x000fe2000bf45320 */
[----:B------:R-:W-:Y:S01]  /*59f0*/  UISETP.NE.AND.EX UP1, UPT, UR45, URZ, UPT, UP1 ;  /* 0x000000ff2d00728c */ /* 0x000fe2000bf25310 */
[----:B------:R-:W-:Y:S04]  /*5a00*/  PLOP3.LUT P1, PT, PT, PT, UP2, 0x80, 0x8 ;  /* 0x000000000008781c */ /* 0x000fe80003f2f028 */
[----:B------:R-:W-:Y:S06]  /*5a10*/  @UP2 UPLOP3.LUT UP0, UPT, UPT, UPT, UP1, 0x80, 0x8 ;  /* 0x000000000008289c */ /* 0x000fec0003f0f010 */
[----:B------:R-:W-:Y:S01]  /*5a20*/  PLOP3.LUT P0, PT, PT, PT, UP0, 0x80, 0x8 ;  /* 0x000000000008781c */ /* 0x000fe20003f0f008 */
[----:B------:R-:W-:Y:S01]  /*5a30*/  @!UPT UIADD3 URZ, UPT, UPT, URZ, URZ, URZ ;  /* 0x000000fffffff290 */ /* 0x000fe2000fffe0ff */
[----:B------:R-:W-:Y:S11]  /*5a40*/  BRA.U !UP1, `(.L_x_104) ;  /* 0x0000000109387547 */ /* 0x000ff6000b800000 */
[----:B------:R-:W-:Y:S01]  /*5a50*/  UISETP.NE.U32.AND UP0, UPT, UR38, URZ, UPT ;  /* 0x000000ff2600728c */ /* 0x000fe2000bf05070 */
[----:B------:R-:W-:Y:S02]  /*5a60*/  HFMA2 R0, -RZ, RZ, 0, 5.9604644775390625e-08 ;  /* 0x00000001ff007431 */ /* 0x000fe400000001ff */
[----:B------:R-:W-:Y:S01]  /*5a70*/  IMAD.MOV.U32 R171, RZ, RZ, 0x1 ;  /* 0x00000001ffab7424 */ /* 0x000fe200078e00ff */
[----:B------:R-:W-:Y:S06]  /*5a80*/  UISETP.NE.AND.EX UP0, UPT, UR39, URZ, UPT, UP0 ;  /* 0x000000ff2700728c */ /* 0x000fec000bf05300 */
[----:B------:R-:W-:Y:S05]  /*5a90*/  PLOP3.LUT P3, PT, PT, PT, UP0, 0x80, 0x8 ;  /* 0x000000000008781c */ /* 0x000fea0003f6f008 */
[----:B------:R-:W1:Y:S01]  /*5aa0*/  @UP0 LDCU.64 UR6, c[0x0][0x888] ;  /* 0x00011100ff0607ac */ /* 0x000e620008000a00 */
[----:B------:R-:W-:Y:S07]  /*5ab0*/  @UP0 UIMAD UR4, UR36, UR44, URZ ;  /* 0x0000002c240402a4 */ /* 0x000fee000f8e02ff */
[----:B------:R-:W-:Y:S01]  /*5ac0*/  @!P3 PRMT R171, R0, 0x7610, R171 ;  /* 0x0000761000abb816 */ /* 0x000fe200000000ab */
[----:B-1----:R-:W-:Y:S03]  /*5ad0*/  @UP0 UIMAD.WIDE UR6, UR4, 0x4, UR6 ;  /* 0x00000004040608a5 */ /* 0x002fe6000f8e0206 */
[----:B------:R-:W1:Y:S03]  /*5ae0*/  @!UP0 LDCU UR4, c[0x0][0x880] ;  /* 0x00011000ff0487ac */ /* 0x000e660008000800 */
[----:B------:R-:W-:Y:S01]  /*5af0*/  IMAD.U32 R2, RZ, RZ, UR6 ;  /* 0x00000006ff027e24 */ /* 0x000fe2000f8e00ff */
[----:B------:R-:W-:Y:S05]  /*5b00*/  MOV R3, UR7 ;  /* 0x0000000700037c02 */ /* 0x000fea0008000f00 */
[----:B-----5:R2:W5:Y:S02]  /*5b10*/  @P3 LDG.E R81, desc[UR46][R2.64] ;  /* 0x0000002e02513981 */ /* 0x020564000c1e1900 */
[----:B-12---:R-:W-:Y:S02]  /*5b20*/  @!P3 IMAD.U32 R81, RZ, RZ, UR4 ;  /* 0x00000004ff51be24 */ /* 0x006fe4000f8e00ff */
.L_x_104:
[----:B------:R-:W-:Y:S05]  /*5b30*/  @!P4 BRA `(.L_x_105) ;  /* 0x000000000020c947 */ /* 0x000fea0003800000 */
[----:B------:R-:W-:Y:S04]  /*5b40*/  ISETP.NE.U32.AND P3, PT, R164, RZ, PT ;  /* 0x000000ffa400720c */ /* 0x000fe80003f65070 */
[----:B------:R-:W-:Y:S11]  /*5b50*/  ISETP.NE.AND.EX P3, PT, R165, RZ, PT, P3 ;  /* 0x000000ffa500720c */ /* 0x000ff60003f65330 */
[----:B------:R-:W-:Y:S02]  /*5b60*/  @!UPT UIADD3 URZ, UPT, UPT, URZ, URZ, URZ ;  /* 0x000000fffffff290 */ /* 0x000fe4000fffe0ff */
[----:B------:R-:W1:Y:S01]  /*5b70*/  @P3 LDC.64 R2, c[0x0][0x8a8] ;  /* 0x00022a00ff023b82 */ /* 0x000e620000000a00 */
[----:B------:R-:W-:Y:S04]  /*5b80*/  @P3 IMAD R0, R166, UR36, RZ ;  /* 0x00000024a6003c24 */ /* 0x000fe8000f8e02ff */
[----:B-1----:R-:W-:Y:S05]  /*5b90*/  @P3 IMAD.WIDE R2, R0, 0x4, R2 ;  /* 0x0000000400023825 */ /* 0x002fea00078e0202 */
[----:B-----5:R1:W5:Y:S02]  /*5ba0*/  @P3 LDG.E R78, desc[UR46][R2.64] ;  /* 0x0000002e024e3981 */ /* 0x020364000c1e1900 */
[----:B-1----:R-:W2:Y:S02]  /*5bb0*/  @!P3 LDC R78, c[0x0][0x8a0] ;  /* 0x00022800ff4ebb82 */ /* 0x002ea40000000800 */
.L_x_105:
[----:B-----5:R-:W-:Y:S01]  /*5bc0*/  FSETP.NEU.AND P4, PT, R81, RZ, PT ;  /* 0x000000ff5100720b */ /* 0x020fe20003f8d000 */
[----:B------:R-:W-:Y:S01]  /*5bd0*/  BSSY B1, `(.L_x_106) ;  /* 0x0000047000017945 */ /* 0x000fe20003800000 */
[----:B------:R-:W-:Y:S01]  /*5be0*/  SEL R5, RZ, 0xffffffff, P2 ;  /* 0xffffffffff057807 */ /* 0x000fe20001000000 */
[----:B------:R-:W-:Y:S01]  /*5bf0*/  IMAD.MOV.U32 R196, RZ, RZ, 0x1 ;  /* 0x00000001ffc47424 */ /* 0x000fe200078e00ff */
[----:B------:R-:W-:Y:S01]  /*5c00*/  LOP3.LUT P3, RZ, R171, 0xff, RZ, 0xc0, !PT ;  /* 0x000000ffabff7812 */ /* 0x000fe2000786c0ff */
[C---:B------:R-:W-:Y:S01]  /*5c10*/  IMAD R80, R76.reuse, 0x100, R79 ;  /* 0x000001004c507824 */ /* 0x040fe200078e024f */
[----:B------:R-:W-:Y:S02]  /*5c20*/  @P1 SEL R0, RZ, 0xffffffff, P4 ;  /* 0xffffffffff001807 */ /* 0x000fe40002000000 */
[----:B------:R-:W-:Y:S02]  /*5c30*/  CS2R R162, SRZ ;  /* 0x0000000000a27805 */ /* 0x000fe4000001ff00 */
[----:B------:R-:W-:Y:S02]  /*5c40*/  LEA R3, R181, UR49, 0x3 ;  /* 0x00000031b5037c11 */ /* 0x000fe4000f8e18ff */
[----:B------:R-:W-:Y:S02]  /*5c50*/  CS2R R160, SRZ ;  /* 0x0000000000a07805 */ /* 0x000fe4000001ff00 */
[----:B------:R-:W-:Y:S02]  /*5c60*/  @P0 SEL R0, R5, R0, !P3 ;  /* 0x0000000005000207 */ /* 0x000fe40005800000 */
[----:B------:R-:W-:Y:S02]  /*5c70*/  CS2R R158, SRZ ;  /* 0x00000000009e7805 */ /* 0x000fe4000001ff00 */
[----:B------:R-:W-:Y:S02]  /*5c80*/  LEA R191, R76, UR49, 0x3 ;  /* 0x000000314cbf7c11 */ /* 0x000fe4000f8e18ff */
[----:B------:R-:W-:Y:S02]  /*5c90*/  CS2R R156, SRZ ;  /* 0x00000000009c7805 */ /* 0x000fe4000001ff00 */
[----:B------:R-:W-:Y:S02]  /*5ca0*/  @P1 LOP3.LUT R0, R0, 0x1, RZ, 0xc0, !PT ;  /* 0x0000000100001812 */ /* 0x000fe400078ec0ff */
[----:B------:R-:W-:Y:S02]  /*5cb0*/  CS2R R154, SRZ ;  /* 0x00000000009a7805 */ /* 0x000fe4000001ff00 */
[----:B------:R-:W-:Y:S02]  /*5cc0*/  SHF.L.U32 R2, R183, 0x1f, RZ ;  /* 0x0000001fb7027819 */ /* 0x000fe400000006ff */
[----:B------:R-:W-:Y:S02]  /*5cd0*/  CS2R R152, SRZ ;  /* 0x0000000000987805 */ /* 0x000fe4000001ff00 */
[----:B------:R-:W-:Y:S02]  /*5ce0*/  ISETP.NE.U32.OR P6, PT, R0, 0x1, !P1 ;  /* 0x000000010000780c */ /* 0x000fe40004fc5470 */
[----:B------:R-:W-:Y:S02]  /*5cf0*/  CS2R R150, SRZ ;  /* 0x0000000000967805 */ /* 0x000fe4000001ff00 */
[----:B------:R-:W-:Y:S02]  /*5d00*/  PLOP3.LUT P2, PT, PT, PT, UP1, 0x80, 0x8 ;  /* 0x000000000008781c */ /* 0x000fe40003f4f018 */
[----:B------:R-:W-:Y:S02]  /*5d10*/  CS2R R148, SRZ ;  /* 0x0000000000947805 */ /* 0x000fe4000001ff00 */
[----:B------:R-:W-:Y:S02]  /*5d20*/  SEL R0, RZ, 0xffffffff, P4 ;  /* 0xffffffffff007807 */ /* 0x000fe40002000000 */
[----:B------:R-:W-:Y:S03]  /*5d30*/  P2R R204, PR, RZ, 0x40 ;  /* 0x00000040ffcc7803 */ /* 0x000fe60000000000 */
[----:B------:R-:W-:Y:S04]  /*5d40*/  @P6 SHF.L.U32 R4, R180, 0x1f, RZ ;  /* 0x0000001fb4046819 */ /* 0x000fe800000006ff */
[----:B------:R-:W-:Y:S01]  /*5d50*/  @P2 SEL R0, R5, R0, !P3 ;  /* 0x0000000005002207 */ /* 0x000fe20005800000 */
[----:B------:R-:W1:Y:S03]  /*5d60*/  @P6 SYNCS.PHASECHK.TRANS64.TRYWAIT P1, [R3+URZ+0x40], R4 ;  /* 0x00004004030065a7 */ /* 0x000e6600080211ff */
[----:B------:R-:W-:Y:S04]  /*5d70*/  LOP3.LUT R0, R0, 0x1, RZ, 0xc0, !PT ;  /* 0x0000000100007812 */ /* 0x000fe800078ec0ff */
[----:B------:R-:W-:Y:S04]  /*5d80*/  ISETP.NE.U32.AND P5, PT, R0, 0x1, PT ;  /* 0x000000010000780c */ /* 0x000fe80003fa5070 */
[----:B------:R-:W-:Y:S01]  /*5d90*/  P2R R197, PR, RZ, 0x20 ;  /* 0x00000020ffc57803 */ /* 0x000fe20000000000 */
[----:B------:R3:W4:Y:S01]  /*5da0*/  SYNCS.PHASECHK.TRANS64.TRYWAIT P0, [R191+URZ+0xb0], R2 ;  /* 0x0000b002bf0075a7 */ /* 0x00072200080011ff */
[----:B-1----:R-:W-:Y:S01]  /*5db0*/  @P6 SEL R196, RZ, 0x1, !P1 ;  /* 0x00000001ffc46807 */ /* 0x002fe20004800000 */
[----:B---3--:R-:W-:Y:S06]  /*5dc0*/  @!P6 BRA `(.L_x_107) ;  /* 0x00000000009ce947 */ /* 0x008fec0003800000 */
[----:B------:R-:W-:Y:S01]  /*5dd0*/  @P5 IMAD R6, R181, 0x2000, R186 ;  /* 0x00002000b5065824 */ /* 0x000fe200078e02ba */
[----:B------:R-:W-:Y:S01]  /*5de0*/  ISETP.NE.AND P1, PT, R196, RZ, PT ;  /* 0x000000ffc400720c */ /* 0x000fe20003f25270 */
[----:B------:R-:W-:Y:S01]  /*5df0*/  BSSY B0, `(.L_x_108) ;  /* 0x0000010000007945 */ /* 0x000fe20003800000 */
[----:B------:R-:W-:Y:S01]  /*5e00*/  CS2R R150, SRZ ;  /* 0x0000000000967805 */ /* 0x000fe2000001ff00 */
[--C-:B------:R-:W-:Y:S01]  /*5e10*/  @P5 IMAD R7, R187, -0x10, R6.reuse ;  /* 0xfffffff0bb075824 */ /* 0x100fe200078e0206 */
[----:B------:R-:W-:Y:S01]  /*5e20*/  CS2R R148, SRZ ;  /* 0x0000000000947805 */ /* 0x000fe2000001ff00 */
[----:B------:R-:W-:Y:S01]  /*5e30*/  @P5 IMAD R5, R185, -0x10, R6 ;  /* 0xfffffff0b9055824 */ /* 0x000fe200078e0206 */
[----:B------:R-:W-:Y:S01]  /*5e40*/  CS2R R158, SRZ ;  /* 0x00000000009e7805 */ /* 0x000fe2000001ff00 */
[----:B------:R-:W-:Y:S01]  /*5e50*/  @P5 IMAD R4, R184, 0x10, R7 ;  /* 0x00000010b8045824 */ /* 0x000fe200078e0207 */
[----:B------:R-:W-:Y:S02]  /*5e60*/  CS2R R156, SRZ ;  /* 0x00000000009c7805 */ /* 0x000fe4000001ff00 */
[----:B------:R-:W-:Y:S02]  /*5e70*/  CS2R R154, SRZ ;  /* 0x00000000009a7805 */ /* 0x000fe4000001ff00 */
[----:B------:R-:W-:Y:S02]  /*5e80*/  CS2R R152, SRZ ;  /* 0x0000000000987805 */ /* 0x000fe4000001ff00 */
[----:B------:R-:W-:Y:S02]  /*5e90*/  CS2R R162, SRZ ;  /* 0x0000000000a27805 */ /* 0x000fe4000001ff00 */
[----:B------:R-:W-:Y:S01]  /*5ea0*/  CS2R R160, SRZ ;  /* 0x0000000000a07805 */ /* 0x000fe2000001ff00 */
[----:B------:R-:W-:Y:S06]  /*5eb0*/  @P1 BRA `(.L_x_109) ;  /* 0x00000000000c1947 */ /* 0x000fec0003800000 */
[----:B------:R-:W-:Y:S04]  /*5ec0*/  SHF.L.U32 R0, R180, 0x1f, RZ ;  /* 0x0000001fb4007819 */ /* 0x000fe800000006ff */
[----:B------:R-:W1:Y:S02]  /*5ed0*/  SYNCS.PHASECHK.TRANS64.TRYWAIT P1, [R3+URZ+0x40], R0 ;  /* 0x00004000030075a7 */ /* 0x000e6400080211ff */
[----:B-1----:R-:W-:Y:S05]  /*5ee0*/  @!P1 BRA `(.L_x_110) ;  /* 0x0000006000809947 */ /* 0x002fea0003800000 */
.L_x_109:
[----:B------:R-:W-:Y:S05]  /*5ef0*/  BSYNC B0 ;  /* 0x0000000000007941 */ /* 0x000fea0003800000 */
.L_x_108:
[----:B------:R-:W-:Y:S01]  /*5f00*/  ISETP.NE.AND P1, PT, R197, RZ, PT ;  /* 0x000000ffc500720c */ /* 0x000fe20003f25270 */
[----:B-1----:R-:W-:Y:S02]  /*5f10*/  VIADD R3, R3, 0x60 ;  /* 0x0000006003037836 */ /* 0x002fe40000000000 */
[----:B------:R-:W-:Y:S02]  /*5f20*/  IMAD.U32 R0, RZ, RZ, UR37 ;  /* 0x00000025ff007e24 */ /* 0x000fe4000f8e00ff */
[----:B------:R-:W-:Y:S03]  /*5f30*/  VIADD R181, R181, 0x1 ;  /* 0x00000001b5b57836 */ /* 0x000fe60000000000 */
[----:B------:R-:W-:Y:S05]  /*5f40*/  PRMT R0, R0, 0x654, R3 ;  /* 0x0000065400007816 */ /* 0x000fea0000000003 */
[----:B------:R1:W3:Y:S04]  /*5f50*/  @P1 LDS.128 R148, [R6] ;  /* 0x0000000006941984 */ /* 0x0002e80000000c00 */
[----:B------:R1:W1:Y:S04]  /*5f60*/  @P1 LDS.128 R156, [R5+0x20] ;  /* 0x00002000059c1984 */ /* 0x0002680000000c00 */
[----:B------:R1:W1:Y:S04]  /*5f70*/  @P1 LDS.128 R152, [R7+0x10] ;  /* 0x0000100007981984 */ /* 0x0002680000000c00 */
[----:B------:R1:W1:Y:S01]  /*5f80*/  @P1 LDS.128 R160, [R4+0x10] ;  /* 0x0000100004a01984 */ /* 0x0002620000000c00 */
[C---:B------:R-:W-:Y:S01]  /*5f90*/  ISETP.NE.AND P1, PT, R181.reuse, 0x4, PT ;  /* 0x00000004b500780c */ /* 0x040fe20003f25270 */
[----:B------:R-:W-:Y:S01]  /*5fa0*/  @!PT LDS RZ, [RZ] ;  /* 0x00000000fffff984 */ /* 0x000fe20000000800 */
[----:B------:R-:W-:Y:S01]  /*5fb0*/  @!PT LDS RZ, [RZ] ;  /* 0x00000000fffff984 */ /* 0x000fe20000000800 */
[----:B------:R-:W-:Y:S01]  /*5fc0*/  @!PT LDS RZ, [RZ] ;  /* 0x00000000fffff984 */ /* 0x000fe20000000800 */
[----:B------:R-:W-:Y:S01]  /*5fd0*/  @!PT LDS RZ, [RZ] ;  /* 0x00000000fffff984 */ /* 0x000fe20000000800 */
[----:B------:R5:W-:Y:S06]  /*5fe0*/  MEMBAR.ALL.CTA ;  /* 0x0000000000007992 */ /* 0x000bec0000008000 */
[----:B-----5:R-:W5:Y:S01]  /*5ff0*/  FENCE.VIEW.ASYNC.S ;  /* 0x00000000000073c6 */ /* 0x020f620000000000 */
[----:B------:R-:W-:Y:S02]  /*6000*/  SEL R3, RZ, 0x1, P1 ;  /* 0x00000001ff037807 */ /* 0x000fe40000800000 */
[----:B------:R-:W-:Y:S02]  /*6010*/  SEL R181, R181, RZ, P1 ;  /* 0x000000ffb5b57207 */ /* 0x000fe40000800000 */
[----:B------:R-:W-:Y:S01]  /*6020*/  LOP3.LUT R180, R180, R3, RZ, 0x3c, !PT ;  /* 0x00000003b4b47212 */ /* 0x000fe200078e3cff */
[----:B-----5:R1:W-:Y:S06]  /*6030*/  SYNCS.ARRIVE.TRANS64.RED.A1T0 RZ, [R0+URZ], RZ ;  /* 0x000000ff00ff79a7 */ /* 0x0203ec00081004ff */
.L_x_107:
[----:B------:R-:W-:Y:S05]  /*6040*/  BSYNC B1 ;  /* 0x0000000000017941 */ /* 0x000fea0003800000 */
.L_x_106:
[----:B-1----:R-:W-:Y:S04]  /*6050*/  SHF.R.U32.HI R0, RZ, 0x15, R80 ;  /* 0x00000015ff007819 */ /* 0x002fe80000011650 */
[----:B------:R-:W-:Y:S01]  /*6060*/  LOP3.LUT P1, RZ, R0, 0x3, R173, 0x48, !PT ;  /* 0x0000000300ff7812 */ /* 0x000fe200078248ad */
[----:B------:R-:W-:Y:S01]  /*6070*/  @!UPT UIADD3 URZ, UPT, UPT, URZ, URZ, URZ ;  /* 0x000000fffffff290 */ /* 0x000fe2000fffe0ff */
[----:B----4-:R-:W-:Y:S11]  /*6080*/  @P0 BRA `(.L_x_111) ;  /* 0x0000000000080947 */ /* 0x010ff60003800000 */
[----:B------:R-:W1:Y:S02]  /*6090*/  SYNCS.PHASECHK.TRANS64.TRYWAIT P0, [R191+URZ+0xb0], R2 ;  /* 0x0000b002bf0075a7 */ /* 0x000e6400080011ff */
[----:B-1----:R-:W-:Y:S05]  /*60a0*/  @!P0 BRA `(.L_x_112) ;  /* 0x0000006000248947 */ /* 0x002fea0003800000 */
.L_x_111:
[----:B------:R-:W-:Y:S04]  /*60b0*/  BSSY.RECONVERGENT B6, `(.L_x_113) ;  /* 0x0000012000067945 */ /* 0x000fe80003800200 */
[----:B------:R-:W-:Y:S05]  /*60c0*/  @!P1 BRA `(.L_x_114) ;  /* 0x0000000000409947 */ /* 0x000fea0003800000 */
[----:B------:R-:W4:Y:S01]  /*60d0*/  LDCU.64 UR8, c[0x4][0x78] ;  /* 0x01000f00ff0877ac */ /* 0x000f220008000a00 */
[----:B------:R-:W-:Y:S01]  /*60e0*/  MOV R3, 0x0 ;  /* 0x0000000000037802 */ /* 0x000fe20000000f00 */
[----:B------:R-:W-:Y:S02]  /*60f0*/  HFMA2 R12, -RZ, RZ, 0, 5.9604644775390625e-08 ;  /* 0x00000001ff0c7431 */ /* 0x000fe400000001ff */
[----:B------:R-:W-:Y:S02]  /*6100*/  IMAD.MOV.U32 R8, RZ, RZ, 0x192 ;  /* 0x00000192ff087424 */ /* 0x000fe400078e00ff */
[----:B------:R-:W-:Y:S01]  /*6110*/  IMAD.MOV.U32 R13, RZ, RZ, RZ ;  /* 0x000000ffff0d7224 */ /* 0x000fe200078e00ff */
[----:B------:R-:W5:Y:S01]  /*6120*/  LDCU.64 UR6, c[0x4][0x80] ;  /* 0x01001000ff0677ac */ /* 0x000f620008000a00 */
[----:B-1----:R-:W1:Y:S01]  /*6130*/  LDC.64 R2, c[0x4][R3] ;  /* 0x0100000003027b82 */ /* 0x002e620000000a00 */
[----:B------:R-:W2:Y:S01]  /*6140*/  LDCU.64 UR4, c[0x4][0x18] ;  /* 0x01000300ff0477ac */ /* 0x000ea20008000a00 */
[----:B----4-:R-:W-:Y:S01]  /*6150*/  MOV R5, UR9 ;  /* 0x0000000900057c02 */ /* 0x010fe20008000f00 */
[----:B------:R-:W-:Y:S01]  /*6160*/  IMAD.U32 R4, RZ, RZ, UR8 ;  /* 0x00000008ff047e24 */ /* 0x000fe2000f8e00ff */
[----:B-----5:R-:W-:Y:S01]  /*6170*/  MOV R7, UR7 ;  /* 0x0000000700077c02 */ /* 0x020fe20008000f00 */
[----:B------:R-:W-:Y:S01]  /*6180*/  IMAD.U32 R6, RZ, RZ, UR6 ;  /* 0x00000006ff067e24 */ /* 0x000fe2000f8e00ff */
[----:B--2---:R-:W-:Y:S01]  /*6190*/  MOV R11, UR5 ;  /* 0x00000005000b7c02 */ /* 0x004fe20008000f00 */
[----:B------:R-:W-:Y:S02]  /*61a0*/  IMAD.U32 R10, RZ, RZ, UR4 ;  /* 0x00000004ff0a7e24 */ /* 0x000fe4000f8e00ff */
[----:B------:R-:W-:Y:S07]  /*61b0*/  LEPC R20, `(.L_x_114) ;  /* 0x000000001014794e */ /* 0x000fee0000000000 */
[----:B-1-3--:R-:W-:Y:S05]  /*61c0*/  CALL.ABS.NOINC R2 ;  /* 0x0000000002007343 */ /* 0x00afea0003c00000 */
.L_x_114:
[----:B------:R-:W-:Y:S05]  /*61d0*/  BSYNC.RECONVERGENT B6 ;  /* 0x0000000000067941 */ /* 0x000fea0003800200 */
.L_x_113:
[-C--:B---3--:R-:W-:Y:S01]  /*61e0*/  F2FP.F16.E4M3.UNPACK_B R83, R148.reuse ;  /* 0x00000094ff53723e */ /* 0x088fe200020006ff */
[----:B------:R-:W-:Y:S05]  /*61f0*/  WARPSYNC.ALL ;  /* 0x0000000000007948 */ /* 0x000fea0003800000 */
[----:B------:R-:W-:Y:S01]  /*6200*/  R2UR UR4, R80 ;  /* 0x00000000500472ca */ /* 0x000fe200000e0000 */
[--C-:B------:R-:W-:Y:S01]  /*6210*/  HADD2.F32 R82, -RZ, R83.reuse.H0_H0 ;  /* 0x20000053ff527230 */ /* 0x100fe20000004100 */
[----:B------:R-:W-:Y:S01]  /*6220*/  F2FP.F16.E4M3.UNPACK_B R85, R148.H1 ;  /* 0x00000094ff55723e */ /* 0x000fe200030006ff */
[----:B------:R-:W-:Y:S01]  /*6230*/  HADD2.F32 R83, -RZ, R83.H1_H1 ;  /* 0x30000053ff537230 */ /* 0x000fe20000004100 */
[-C--:B------:R-:W-:Y:S01]  /*6240*/  F2FP.F16.E4M3.UNPACK_B R87, R149.reuse ;  /* 0x00000095ff57723e */ /* 0x080fe200020006ff */
[----:B------:R-:W-:Y:S01]  /*6250*/  BSSY.RECONVERGENT B0, `(.L_x_115) ;  /* 0x000011d000007945 */ /* 0x000fe20003800200 */
[----:B------:R-:W-:Y:S01]  /*6260*/  F2FP.F16.E4M3.UNPACK_B R89, R149.H1 ;  /* 0x00000095ff59723e */ /* 0x000fe200030006ff */
[----:B------:R-:W-:Y:S01]  /*6270*/  HADD2.F32 R84, -RZ, R85.H0_H0 ;  /* 0x20000055ff547230 */ /* 0x000fe20000004100 */
[-C--:B------:R-:W-:Y:S01]  /*6280*/  F2FP.F16.E4M3.UNPACK_B R91, R150.reuse ;  /* 0x00000096ff5b723e */ /* 0x080fe200020006ff */
[----:B------:R-:W-:Y:S01]  /*6290*/  HADD2.F32 R88, -RZ, R87.H1_H1 ;  /* 0x30000057ff587230 */ /* 0x000fe20000004100 */
[----:B------:R-:W-:Y:S01]  /*62a0*/  F2FP.F16.E4M3.UNPACK_B R93, R150.H1 ;  /* 0x00000096ff5d723e */ /* 0x000fe200030006ff */
[----:B------:R-:W-:Y:S01]  /*62b0*/  HADD2.F32 R86, -RZ, R85.H1_H1 ;  /* 0x30000055ff567230 */ /* 0x000fe20000004100 */
[-C--:B------:R-:W-:Y:S01]  /*62c0*/  F2FP.F16.E4M3.UNPACK_B R95, R151.reuse ;  /* 0x00000097ff5f723e */ /* 0x080fe200020006ff */
[----:B------:R-:W2:Y:S01]  /*62d0*/  LDTM.x64 R4, tmem[UR4] ;  /* 0x00000004000479ee */ /* 0x000ea20008340000 */
[----:B------:R-:W-:Y:S01]  /*62e0*/  F2FP.F16.E4M3.UNPACK_B R97, R151.H1 ;  /* 0x00000097ff61723e */ /* 0x000fe200030006ff */
[----:B------:R-:W-:Y:S01]  /*62f0*/  HADD2.F32 R85, -RZ, R87.H0_H0 ;  /* 0x20000057ff557230 */ /* 0x000fe20000004100 */
[-C--:B------:R-:W-:Y:S01]  /*6300*/  F2FP.F16.E4M3.UNPACK_B R99, R152.reuse ;  /* 0x00000098ff63723e */ /* 0x080fe200020006ff */
[----:B------:R-:W-:Y:S01]  /*6310*/  HADD2.F32 R87, -RZ, R89.H0_H0 ;  /* 0x20000059ff577230 */ /* 0x000fe20000004100 */
[----:B------:R-:W-:Y:S01]  /*6320*/  F2FP.F16.E4M3.UNPACK_B R101, R152.H1 ;  /* 0x00000098ff65723e */ /* 0x000fe200030006ff */
[----:B------:R-:W-:Y:S01]  /*6330*/  HADD2.F32 R92, -RZ, R91.H1_H1 ;  /* 0x3000005bff5c7230 */ /* 0x000fe20000004100 */
[----:B------:R-:W-:Y:S01]  /*6340*/  SHF.L.U32 R199, R176, 0x4, RZ ;  /* 0x00000004b0c77819 */ /* 0x000fe200000006ff */
[----:B------:R-:W-:Y:S01]  /*6350*/  HADD2.F32 R96, -RZ, R95.H1_H1 ;  /* 0x3000005fff607230 */ /* 0x000fe20000004100 */
[----:B------:R-:W-:Y:S01]  /*6360*/  SHF.L.U32 R205, R175, 0x4, RZ ;  /* 0x00000004afcd7819 */ /* 0x000fe200000006ff */
[----:B------:R-:W-:Y:S01]  /*6370*/  HADD2.F32 R100, -RZ, R99.H1_H1 ;  /* 0x30000063ff647230 */ /* 0x000fe20000004100 */
[----:B------:R-:W-:Y:S01]  /*6380*/  SHF.L.U32 R198, R184, 0x4, RZ ;  /* 0x00000004b8c67819 */ /* 0x000fe200000006ff */
[----:B------:R-:W-:Y:S01]  /*6390*/  HADD2.F32 R90, -RZ, R89.H1_H1 ;  /* 0x30000059ff5a7230 */ /* 0x000fe20000004100 */
[----:B------:R-:W-:Y:S01]  /*63a0*/  IADD3 R195, PT, PT, R186, R205, RZ ;  /* 0x000000cdbac37210 */ /* 0x000fe20007ffe0ff */
[----:B------:R-:W-:Y:S01]  /*63b0*/  HADD2.F32 R89, -RZ, R91.H0_H0 ;  /* 0x2000005bff597230 */ /* 0x000fe20000004100 */
[-C--:B------:R-:W-:Y:S01]  /*63c0*/  F2FP.F16.E4M3.UNPACK_B R103, R153.reuse ;  /* 0x00000099ff67723e */ /* 0x080fe200020006ff */
[--C-:B------:R-:W-:Y:S01]  /*63d0*/  HADD2.F32 R91, -RZ, R93.reuse.H0_H0 ;  /* 0x2000005dff5b7230 */ /* 0x100fe20000004100 */
[----:B------:R-:W-:Y:S01]  /*63e0*/  F2FP.F16.E4M3.UNPACK_B R105, R153.H1 ;  /* 0x00000099ff69723e */ /* 0x000fe200030006ff */
[----:B------:R-:W-:Y:S01]  /*63f0*/  HADD2.F32 R94, -RZ, R93.H1_H1 ;  /* 0x3000005dff5e7230 */ /* 0x000fe20000004100 */
[-C--:B------:R-:W-:Y:S01]  /*6400*/  F2FP.F16.E4M3.UNPACK_B R107, R154.reuse ;  /* 0x0000009aff6b723e */ /* 0x080fe200020006ff */
[----:B------:R-:W-:Y:S01]  /*6410*/  HADD2.F32 R93, -RZ, R95.H0_H0 ;  /* 0x2000005fff5d7230 */ /* 0x000fe20000004100 */
[----:B------:R-:W-:Y:S01]  /*6420*/  F2FP.F16.E4M3.UNPACK_B R109, R154.H1 ;  /* 0x0000009aff6d723e */ /* 0x000fe200030006ff */
[----:B------:R-:W-:Y:S01]  /*6430*/  HADD2.F32 R104, -RZ, R103.H1_H1 ;  /* 0x30000067ff687230 */ /* 0x000fe20000004100 */
[----:B------:R-:W-:Y:S01]  /*6440*/  F2FP.F16.E4M3.UNPACK_B R111, R155 ;  /* 0x0000009bff6f723e */ /* 0x000fe200020006ff */
[C---:B--2---:R-:W-:Y:S01]  /*6450*/  FMUL R0, R78.reuse, R4 ;  /* 0x000000044e007220 */ /* 0x044fe20000400000 */
[C---:B-1----:R-:W-:Y:S01]  /*6460*/  FMUL R2, R78.reuse, R5 ;  /* 0x000000054e027220 */ /* 0x042fe20000400000 */
[C---:B------:R-:W-:Y:S01]  /*6470*/  FMUL R4, R78.reuse, R8 ;  /* 0x000000084e047220 */ /* 0x040fe20000400000 */
[C---:B------:R-:W-:Y:S01]  /*6480*/  FMUL R5, R78.reuse, R9 ;  /* 0x000000094e057220 */ /* 0x040fe20000400000 */
[C---:B------:R-:W-:Y:S01]  /*6490*/  FFMA R0, R81.reuse, R82, R0 ;  /* 0x0000005251007223 */ /* 0x040fe20000000000 */
[C---:B------:R-:W-:Y:S01]  /*64a0*/  FFMA R2, R81.reuse, R83, R2 ;  /* 0x0000005351027223 */ /* 0x040fe20000000002 */
[C---:B------:R-:W-:Y:S01]  /*64b0*/  FMUL R8, R78.reuse, R12 ;  /* 0x0000000c4e087220 */ /* 0x040fe20000400000 */
[C---:B------:R-:W-:Y:S01]  /*64c0*/  FMUL R9, R78.reuse, R13 ;  /* 0x0000000d4e097220 */ /* 0x040fe20000400000 */
[C---:B------:R-:W-:Y:S01]  /*64d0*/  FMUL R12, R78.reuse, R16 ;  /* 0x000000104e0c7220 */ /* 0x040fe20000400000 */
[C---:B------:R-:W-:Y:S01]  /*64e0*/  FMUL R13, R78.reuse, R17 ;  /* 0x000000114e0d7220 */ /* 0x040fe20000400000 */
[C---:B------:R-:W-:Y:S01]  /*64f0*/  FMUL R16, R78.reuse, R20 ;  /* 0x000000144e107220 */ /* 0x040fe20000400000 */
[C---:B------:R-:W-:Y:S01]  /*6500*/  FMUL R17, R78.reuse, R21 ;  /* 0x000000154e117220 */ /* 0x040fe20000400000 */
[C---:B------:R-:W-:Y:S01]  /*6510*/  FMUL R20, R78.reuse, R24 ;  /* 0x000000184e147220 */ /* 0x040fe20000400000 */
[C---:B------:R-:W-:Y:S01]  /*6520*/  FMUL R21, R78.reuse, R25 ;  /* 0x000000194e157220 */ /* 0x040fe20000400000 */
[----:B------:R-:W-:Y:S02]  /*6530*/  HADD2.F32 R108, -RZ, R107.H1_H1 ;  /* 0x3000006bff6c7230 */ /* 0x000fe40000004100 */
[C---:B------:R-:W-:Y:S01]  /*6540*/  FMUL R24, R78.reuse, R28 ;  /* 0x0000001c4e187220 */ /* 0x040fe20000400000 */
[C---:B------:R-:W-:Y:S01]  /*6550*/  FMUL R25, R78.reuse, R29 ;  /* 0x0000001d4e197220 */ /* 0x040fe20000400000 */
[----:B------:R-:W-:Y:S02]  /*6560*/  HADD2.F32 R112, -RZ, R111.H1_H1 ;  /* 0x3000006fff707230 */ /* 0x000fe40000004100 */
[C---:B------:R-:W-:Y:S01]  /*6570*/  FMUL R28, R78.reuse, R32 ;  /* 0x000000204e1c7220 */ /* 0x040fe20000400000 */
[C---:B------:R-:W-:Y:S01]  /*6580*/  FMUL R29, R78.reuse, R33 ;  /* 0x000000214e1d7220 */ /* 0x040fe20000400000 */
[C---:B------:R-:W-:Y:S01]  /*6590*/  FMUL R32, R78.reuse, R36 ;  /* 0x000000244e207220 */ /* 0x040fe20000400000 */
[----:B------:R-:W-:Y:S01]  /*65a0*/  F2FP.F16.E4M3.UNPACK_B R113, R155.H1 ;  /* 0x0000009bff71723e */ /* 0x000fe200030006ff */
[C---:B------:R-:W-:Y:S01]  /*65b0*/  FMUL R33, R78.reuse, R37 ;  /* 0x000000254e217220 */ /* 0x040fe20000400000 */
[C---:B------:R-:W-:Y:S01]  /*65c0*/  FMUL R36, R78.reuse, R40 ;  /* 0x000000284e247220 */ /* 0x040fe20000400000 */
[----:B------:R-:W-:Y:S01]  /*65d0*/  F2FP.F16.E4M3.UNPACK_B R115, R156 ;  /* 0x0000009cff73723e */ /* 0x000fe200020006ff */
[C---:B------:R-:W-:Y:S01]  /*65e0*/  FMUL R37, R78.reuse, R41 ;  /* 0x000000294e257220 */ /* 0x040fe20000400000 */
[C---:B------:R-:W-:Y:S01]  /*65f0*/  FMUL R40, R78.reuse, R44 ;  /* 0x0000002c4e287220 */ /* 0x040fe20000400000 */
[----:B------:R-:W-:Y:S01]  /*6600*/  F2FP.F16.E4M3.UNPACK_B R117, R156.H1 ;  /* 0x0000009cff75723e */ /* 0x000fe200030006ff */
[C---:B------:R-:W-:Y:S01]  /*6610*/  FMUL R41, R78.reuse, R45 ;  /* 0x0000002d4e297220 */ /* 0x040fe20000400000 */
[----:B------:R-:W-:Y:S02]  /*6620*/  HADD2.F32 R116, -RZ, R115.H1_H1 ;  /* 0x30000073ff747230 */ /* 0x000fe40000004100 */
        /* <DEDUP_REMOVED lines=21> */
[C---:B------:R-:W-:Y:S01]  /*6780*/  FFMA R3, R81.reuse, R84, R3 ;  /* 0x0000005451037223 */ /* 0x040fe20000000003 */
[----:B------:R-:W-:Y:S01]  /*6790*/  F2FP.F16.E4M3.UNPACK_B R131, R160 ;  /* 0x000000a0ff83723e */ /* 0x000fe200020006ff */
[C---:B------:R-:W-:Y:S01]  /*67a0*/  FFMA R7, R81.reuse, R86, R7 ;  /* 0x0000005651077223 */ /* 0x040fe20000000007 */
[C---:B------:R-:W-:Y:S01]  /*67b0*/  FFMA R4, R81.reuse, R85, R4 ;  /* 0x0000005551047223 */ /* 0x040fe20000000004 */
[----:B------:R-:W-:Y:S01]  /*67c0*/  F2FP.F16.E4M3.UNPACK_B R133, R160.H1 ;  /* 0x000000a0ff85723e */ /* 0x000fe200030006ff */
[----:B------:R-:W-:Y:S01]  /*67d0*/  FFMA R5, R81, R88, R5 ;  /* 0x0000005851057223 */ /* 0x000fe20000000005 */
[----:B------:R-:W-:Y:S01]  /*67e0*/  HADD2.F32 R132, -RZ, R131.H1_H1 ;  /* 0x30000083ff847230 */ /* 0x000fe20000004100 */
[----:B------:R-:W-:Y:S01]  /*67f0*/  F2FP.SATFINITE.E4M3.F32.PACK_AB_MERGE_C R193, R7, R3, RZ ;  /* 0x0000000307c1723e */ /* 0x000fe200048070ff */
[C---:B------:R-:W-:Y:S01]  /*6800*/  FMUL R6, R78.reuse, R10 ;  /* 0x0000000a4e067220 */ /* 0x040fe20000400000 */
[C---:B------:R-:W-:Y:S01]  /*6810*/  FMUL R11, R78.reuse, R11 ;  /* 0x0000000b4e0b7220 */ /* 0x040fe20000400000 */
[----:B------:R-:W-:Y:S01]  /*6820*/  FMUL R10, R78, R14 ;  /* 0x0000000e4e0a7220 */ /* 0x000fe20000400000 */
[----:B------:R-:W-:Y:S01]  /*6830*/  F2FP.F16.E4M3.UNPACK_B R135, R161 ;  /* 0x000000a1ff87723e */ /* 0x000fe200020006ff */
[C---:B------:R-:W-:Y:S01]  /*6840*/  FFMA R6, R81.reuse, R87, R6 ;  /* 0x0000005751067223 */ /* 0x040fe20000000006 */
[----:B------:R-:W-:Y:S01]  /*6850*/  F2FP.SATFINITE.E4M3.F32.PACK_AB_MERGE_C R200, R2, R0, R193 ;  /* 0x0000000002c8723e */ /* 0x000fe200048070c1 */
[C---:B------:R-:W-:Y:S01]  /*6860*/  FFMA R11, R81.reuse, R90, R11 ;  /* 0x0000005a510b7223 */ /* 0x040fe2000000000b */
[----:B------:R-:W-:Y:S01]  /*6870*/  IADD3 R193, PT, PT, R186, R199, RZ ;  /* 0x000000c7bac17210 */ /* 0x000fe20007ffe0ff */
[C---:B------:R-:W-:Y:S01]  /*6880*/  FFMA R8, R81.reuse, R89, R8 ;  /* 0x0000005951087223 */ /* 0x040fe20000000008 */
[C---:B------:R-:W-:Y:S01]  /*6890*/  FFMA R9, R81.reuse, R92, R9 ;  /* 0x0000005c51097223 */ /* 0x040fe20000000009 */
[----:B------:R-:W-:Y:S01]  /*68a0*/  HADD2.F32 R95, -RZ, R97.H0_H0 ;  /* 0x20000061ff5f7230 */ /* 0x000fe20000004100 */
[----:B------:R-:W-:Y:S01]  /*68b0*/  IADD3 R194, PT, PT, R198, R193, RZ ;  /* 0x000000c1c6c27210 */ /* 0x000fe20007ffe0ff */
[----:B------:R-:W-:Y:S01]  /*68c0*/  FFMA R10, R81, R91, R10 ;  /* 0x0000005b510a7223 */ /* 0x000fe2000000000a */
[----:B------:R-:W-:Y:S01]  /*68d0*/  F2FP.SATFINITE.E4M3.F32.PACK_AB_MERGE_C R201, R11, R6, RZ ;  /* 0x000000060bc9723e */ /* 0x000fe200048070ff */
[----:B------:R-:W-:Y:S02]  /*68e0*/  HADD2.F32 R136, -RZ, R135.H1_H1 ;  /* 0x30000087ff887230 */ /* 0x000fe40000004100 */
[C---:B------:R-:W-:Y:S01]  /*68f0*/  FMUL R15, R78.reuse, R15 ;  /* 0x0000000f4e0f7220 */ /* 0x040fe20000400000 */
[----:B------:R-:W-:Y:S01]  /*6900*/  HADD2.F32 R98, -RZ, R97.H1_H1 ;  /* 0x30000061ff627230 */ /* 0x000fe20000004100 */
[----:B------:R-:W-:Y:S01]  /*6910*/  F2FP.SATFINITE.E4M3.F32.PACK_AB_MERGE_C R201, R5, R4, R201 ;  /* 0x0000000405c9723e */ /* 0x000fe200048070c9 */
[----:B------:R-:W-:Y:S02]  /*6920*/  HADD2.F32 R97, -RZ, R99.H0_H0 ;  /* 0x20000063ff617230 */ /* 0x000fe40000004100 */
[C---:B------:R-:W-:Y:S01]  /*6930*/  FFMA R15, R81.reuse, R94, R15 ;  /* 0x0000005e510f7223 */ /* 0x040fe2000000000f */
[C---:B------:R-:W-:Y:S01]  /*6940*/  FFMA R12, R81.reuse, R93, R12 ;  /* 0x0000005d510c7223 */ /* 0x040fe2000000000c */
[----:B------:R-:W-:Y:S01]  /*6950*/  FFMA R13, R81, R96, R13 ;  /* 0x00000060510d7223 */ /* 0x000fe2000000000d */
[C---:B------:R-:W-:Y:S01]  /*6960*/  FMUL R14, R78.reuse, R18 ;  /* 0x000000124e0e7220 */ /* 0x040fe20000400000 */
[C---:B------:R-:W-:Y:S01]  /*6970*/  FMUL R19, R78.reuse, R19 ;  /* 0x000000134e137220 */ /* 0x040fe20000400000 */
[--C-:B------:R-:W-:Y:S01]  /*6980*/  HADD2.F32 R99, -RZ, R101.reuse.H0_H0 ;  /* 0x20000065ff637230 */ /* 0x100fe20000004100 */
[----:B------:R-:W-:Y:S01]  /*6990*/  F2FP.SATFINITE.E4M3.F32.PACK_AB_MERGE_C R202, R15, R10, RZ ;  /* 0x0000000a0fca723e */ /* 0x000fe200048070ff */
[C---:B------:R-:W-:Y:S01]  /*69a0*/  FFMA R14, R81.reuse, R95, R14 ;  /* 0x0000005f510e7223 */ /* 0x040fe2000000000e */
[C---:B------:R-:W-:Y:S01]  /*69b0*/  FFMA R19, R81.reuse, R98, R19 ;  /* 0x0000006251137223 */ /* 0x040fe20000000013 */
[----:B------:R-:W-:Y:S01]  /*69c0*/  FFMA R16, R81, R97, R16 ;  /* 0x0000006151107223 */ /* 0x000fe20000000010 */
[----:B------:R-:W-:Y:S01]  /*69d0*/  F2FP.F16.E4M3.UNPACK_B R137, R161.H1 ;  /* 0x000000a1ff89723e */ /* 0x000fe200030006ff */
[----:B------:R-:W-:Y:S01]  /*69e0*/  HADD2.F32 R102, -RZ, R101.H1_H1 ;  /* 0x30000065ff667230 */ /* 0x000fe20000004100 */
[----:B------:R-:W-:Y:S01]  /*69f0*/  F2FP.SATFINITE.E4M3.F32.PACK_AB_MERGE_C R202, R9, R8, R202 ;  /* 0x0000000809ca723e */ /* 0x000fe200048070ca */
[----:B------:R-:W-:Y:S01]  /*6a00*/  FFMA R17, R81, R100, R17 ;  /* 0x0000006451117223 */ /* 0x000fe20000000011 */
[----:B------:R-:W-:Y:S01]  /*6a10*/  F2FP.SATFINITE.E4M3.F32.PACK_AB_MERGE_C R203, R19, R14, RZ ;  /* 0x0000000e13cb723e */ /* 0x000fe200048070ff */
[----:B------:R-:W-:Y:S02]  /*6a20*/  HADD2.F32 R101, -RZ, R103.H0_H0 ;  /* 0x20000067ff657230 */ /* 0x000fe40000004100 */
[C---:B------:R-:W-:Y:S01]  /*6a30*/  FMUL R18, R78.reuse, R22 ;  /* 0x000000164e127220 */ /* 0x040fe20000400000 */
[C---:B------:R-:W-:Y:S01]  /*6a40*/  FMUL R23, R78.reuse, R23 ;  /* 0x000000174e177220 */ /* 0x040fe20000400000 */
[--C-:B------:R-:W-:Y:S01]  /*6a50*/  HADD2.F32 R103, -RZ, R105.reuse.H0_H0 ;  /* 0x20000069ff677230 */ /* 0x100fe20000004100 */
[----:B------:R-:W-:Y:S01]  /*6a60*/  F2FP.SATFINITE.E4M3.F32.PACK_AB_MERGE_C R203, R13, R12, R203 ;  /* 0x0000000c0dcb723e */ /* 0x000fe200048070cb */
[C---:B------:R-:W-:Y:S01]  /*6a70*/  FFMA R18, R81.reuse, R99, R18 ;  /* 0x0000006351127223 */ /* 0x040fe20000000012 */
[C---:B------:R-:W-:Y:S01]  /*6a80*/  FFMA R23, R81.reuse, R102, R23 ;  /* 0x0000006651177223 */ /* 0x040fe20000000017 */
[C---:B------:R-:W-:Y:S01]  /*6a90*/  FFMA R20, R81.reuse, R101, R20 ;  /* 0x0000006551147223 */ /* 0x040fe20000000014 */
[----:B------:R-:W-:Y:S01]  /*6aa0*/  HADD2.F32 R106, -RZ, R105.H1_H1 ;  /* 0x30000069ff6a7230 */ /* 0x000fe20000004100 */
[----:B------:R1:W-:Y:S01]  /*6ab0*/  STS.128 [R172+UR49+0x8200], R200 ;  /* 0x008200c8ac007988 */ /* 0x0003e20008000c31 */
        /* <DEDUP_REMOVED lines=10> */
[----:B------:R-:W-:Y:S01]  /*6b60*/  F2FP.F16.E4M3.UNPACK_B R139, R162 ;  /* 0x000000a2ff8b723e */ /* 0x000fe200020006ff */
[----:B------:R-:W-:Y:S02]  /*6b70*/  HADD2.F32 R110, -RZ, R109.H1_H1 ;  /* 0x3000006dff6e7230 */ /* 0x000fe40000004100 */
[----:B------:R-:W-:Y:S01]  /*6b80*/  FFMA R25, R81, R108, R25 ;  /* 0x0000006c51197223 */ /* 0x000fe20000000019 */
[----:B------:R-:W-:Y:S01]  /*6b90*/  F2FP.SATFINITE.E4M3.F32.PACK_AB_MERGE_C R209, R27, R22, RZ ;  /* 0x000000161bd1723e */ /* 0x000fe200048070ff */
[----:B------:R-:W-:Y:S02]  /*6ba0*/  HADD2.F32 R109, -RZ, R111.H0_H0 ;  /* 0x2000006fff6d7230 */ /* 0x000fe40000004100 */
[C---:B------:R-:W-:Y:S01]  /*6bb0*/  FMUL R26, R78.reuse, R30 ;  /* 0x0000001e4e1a7220 */ /* 0x040fe20000400000 */
[----:B------:R-:W-:Y:S01]  /*6bc0*/  HADD2.F32 R140, -RZ, R139.H1_H1 ;  /* 0x3000008bff8c7230 */ /* 0x000fe20000004100 */
[----:B------:R-:W-:Y:S01]  /*6bd0*/  F2FP.SATFINITE.E4M3.F32.PACK_AB_MERGE_C R209, R21, R20, R209 ;  /* 0x0000001415d1723e */ /* 0x000fe200048070d1 */
[C---:B------:R-:W-:Y:S01]  /*6be0*/  FMUL R31, R78.reuse, R31 ;  /* 0x0000001f4e1f7220 */ /* 0x040fe20000400000 */
[--C-:B------:R-:W-:Y:S02]  /*6bf0*/  HADD2.F32 R111, -RZ, R113.reuse.H0_H0 ;  /* 0x20000071ff6f7230 */ /* 0x100fe40000004100 */
[C---:B------:R-:W-:Y:S01]  /*6c00*/  FFMA R26, R81.reuse, R107, R26 ;  /* 0x0000006b511a7223 */ /* 0x040fe2000000001a */
[----:B------:R-:W-:Y:S02]  /*6c10*/  HADD2.F32 R114, -RZ, R113.H1_H1 ;  /* 0x30000071ff727230 */ /* 0x000fe40000004100 */
[C---:B------:R-:W-:Y:S01]  /*6c20*/  FFMA R31, R81.reuse, R110, R31 ;  /* 0x0000006e511f7223 */ /* 0x040fe2000000001f */
[C---:B------:R-:W-:Y:S01]  /*6c30*/  FFMA R28, R81.reuse, R109, R28 ;  /* 0x0000006d511c7223 */ /* 0x040fe2000000001c */
[----:B------:R-:W-:Y:S01]  /*6c40*/  F2FP.F16.E4M3.UNPACK_B R141, R162.H1 ;  /* 0x000000a2ff8d723e */ /* 0x000fe200030006ff */
[----:B------:R-:W-:Y:S01]  /*6c50*/  FFMA R29, R81, R112, R29 ;  /* 0x00000070511d7223 */ /* 0x000fe2000000001d */
[----:B------:R-:W-:Y:S01]  /*6c60*/  HADD2.F32 R113, -RZ, R115.H0_H0 ;  /* 0x20000073ff717230 */ /* 0x000fe20000004100 */
[----:B------:R-:W-:Y:S01]  /*6c70*/  F2FP.SATFINITE.E4M3.F32.PACK_AB_MERGE_C R210, R31, R26, RZ ;  /* 0x0000001a1fd2723e */ /* 0x000fe200048070ff */
        /* <DEDUP_REMOVED lines=8> */
[----:B------:R-:W-:Y:S01]  /*6d00*/  FFMA R33, R81, R116, R33 ;  /* 0x0000007451217223 */ /* 0x000fe20000000021 */
[----:B------:R-:W-:Y:S01]  /*6d10*/  HADD2.F32 R118, -RZ, R117.H1_H1 ;  /* 0x30000075ff767230 */ /* 0x000fe20000004100 */
        /* <DEDUP_REMOVED lines=8> */
[----:B------:R-:W-:Y:S01]  /*6da0*/  HADD2.F32 R122, -RZ, R121.H1_H1 ;  /* 0x30000079ff7a7230 */ /* 0x000fe20000004100 */
[----:B------:R1:W-:Y:S01]  /*6db0*/  STS.128 [R193+0x8010], R208 ;  /* 0x008010d0c1007388 */ /* 0x0003e20000000c00 */
[----:B------:R-:W-:Y:S02]  /*6dc0*/  HADD2.F32 R121, -RZ, R123.H0_H0 ;  /* 0x2000007bff797230 */ /* 0x000fe40000004100 */
[C---:B------:R-:W-:Y:S01]  /*6dd0*/  FFMA R39, R81.reuse, R118, R39 ;  /* 0x0000007651277223 */ /* 0x040fe20000000027 */
[C---:B------:R-:W-:Y:S01]  /*6de0*/  FFMA R36, R81.reuse, R117, R36 ;  /* 0x0000007551247223 */ /* 0x040fe20000000024 */
[----:B------:R-:W-:Y:S01]  /*6df0*/  F2FP.F16.E4M3.UNPACK_B R145, R163.H1 ;  /* 0x000000a3ff91723e */ /* 0x000fe200030006ff */
[----:B------:R-:W-:Y:S01]  /*6e00*/  FFMA R37, R81, R120, R37 ;  /* 0x0000007851257223 */ /* 0x000fe20000000025 */
[C---:B------:R-:W-:Y:S01]  /*6e10*/  FMUL R38, R78.reuse, R42 ;  /* 0x0000002a4e267220 */ /* 0x040fe20000400000 */
[----:B------:R-:W-:Y:S01]  /*6e20*/  F2FP.SATFINITE.E4M3.F32.PACK_AB_MERGE_C R212, R39, R34, RZ ;  /* 0x0000002227d4723e */ /* 0x000fe200048070ff */
[C---:B------:R-:W-:Y:S01]  /*6e30*/  FMUL R43, R78.reuse, R43 ;  /* 0x0000002b4e2b7220 */ /* 0x040fe20000400000 */
[--C-:B------:R-:W-:Y:S02]  /*6e40*/  HADD2.F32 R123, -RZ, R125.reuse.H0_H0 ;  /* 0x2000007dff7b7230 */ /* 0x100fe40000004100 */
[----:B------:R-:W-:Y:S01]  /*6e50*/  FFMA R38, R81, R119, R38 ;  /* 0x0000007751267223 */ /* 0x000fe20000000026 */
[----:B------:R-:W-:Y:S01]  /*6e60*/  F2FP.SATFINITE.E4M3.F32.PACK_AB_MERGE_C R212, R33, R32, R212 ;  /* 0x0000002021d4723e */ /* 0x000fe200048070d4 */
[C---:B------:R-:W-:Y:S01]  /*6e70*/  FFMA R43, R81.reuse, R122, R43 ;  /* 0x0000007a512b7223 */ /* 0x040fe2000000002b */
[----:B------:R-:W-:Y:S01]  /*6e80*/  FFMA R40, R81, R121, R40 ;  /* 0x0000007951287223 */ /* 0x000fe20000000028 */
[----:B------:R-:W-:Y:S01]  /*6e90*/  ISETP.NE.AND P0, PT, R189, RZ, PT ;  /* 0x000000ffbd00720c */ /* 0x000fe20003f05270 */
[----:B------:R-:W-:Y:S01]  /*6ea0*/  FFMA R41, R81, R124, R41 ;  /* 0x0000007c51297223 */ /* 0x000fe20000000029 */
[----:B------:R-:W-:Y:S01]  /*6eb0*/  HADD2.F32 R126, -RZ, R125.H1_H1 ;  /* 0x3000007dff7e7230 */ /* 0x000fe20000004100 */
[----:B------:R-:W-:Y:S01]  /*6ec0*/  F2FP.SATFINITE.E4M3.F32.PACK_AB_MERGE_C R213, R43, R38, RZ ;  /* 0x000000262bd5723e */ /* 0x000fe200048070ff */
[----:B------:R-:W-:Y:S02]  /*6ed0*/  HADD2.F32 R125, -RZ, R127.H0_H0 ;  /* 0x2000007fff7d7230 */ /* 0x000fe40000004100 */
[C---:B------:R-:W-:Y:S01]  /*6ee0*/  FMUL R42, R78.reuse, R46 ;  /* 0x0000002e4e2a7220 */ /* 0x040fe20000400000 */
[----:B------:R-:W-:Y:S01]  /*6ef0*/  FMUL R47, R78, R47 ;  /* 0x0000002f4e2f7220 */ /* 0x000fe20000400000 */
[--C-:B------:R-:W-:Y:S01]  /*6f00*/  HADD2.F32 R127, -RZ, R129.reuse.H0_H0 ;  /* 0x20000081ff7f7230 */ /* 0x100fe20000004100 */
[----:B------:R-:W-:Y:S01]  /*6f10*/  F2FP.SATFINITE.E4M3.F32.PACK_AB_MERGE_C R213, R37, R36, R213 ;  /* 0x0000002425d5723e */ /* 0x000fe200048070d5 */
[C---:B------:R-:W-:Y:S01]  /*6f20*/  FFMA R42, R81.reuse, R123, R42 ;  /* 0x0000007b512a7223 */ /* 0x040fe2000000002a */
[C---:B------:R-:W-:Y:S01]  /*6f30*/  FFMA R47, R81.reuse, R126, R47 ;  /* 0x0000007e512f7223 */ /* 0x040fe2000000002f */
[C---:B------:R-:W-:Y:S01]  /*6f40*/  FFMA R44, R81.reuse, R125, R44 ;  /* 0x0000007d512c7223 */ /* 0x040fe2000000002c */
[----:B------:R-:W-:Y:S01]  /*6f50*/  ISETP.NE.AND P6, PT, R204, RZ, PT ;  /* 0x000000ffcc00720c */ /* 0x000fe20003fc5270 */
[----:B------:R-:W-:Y:S01]  /*6f60*/  FFMA R45, R81, R128, R45 ;  /* 0x00000080512d7223 */ /* 0x000fe2000000002d */
[----:B------:R-:W-:Y:S01]  /*6f70*/  HADD2.F32 R130, -RZ, R129.H1_H1 ;  /* 0x30000081ff827230 */ /* 0x000fe20000004100 */
[----:B------:R-:W-:Y:S01]  /*6f80*/  F2FP.SATFINITE.E4M3.F32.PACK_AB_MERGE_C R214, R47, R42, RZ ;  /* 0x0000002a2fd6723e */ /* 0x000fe200048070ff */
[----:B------:R-:W-:Y:S02]  /*6f90*/  HADD2.F32 R129, -RZ, R131.H0_H0 ;  /* 0x20000083ff817230 */ /* 0x000fe40000004100 */
[C---:B------:R-:W-:Y:S01]  /*6fa0*/  FMUL R46, R78.reuse, R50 ;  /* 0x000000324e2e7220 */ /* 0x040fe20000400000 */
[C---:B------:R-:W-:Y:S01]  /*6fb0*/  FMUL R51, R78.reuse, R51 ;  /* 0x000000334e337220 */ /* 0x040fe20000400000 */
[--C-:B------:R-:W-:Y:S02]  /*6fc0*/  HADD2.F32 R131, -RZ, R133.reuse.H0_H0 ;  /* 0x20000085ff837230 */ /* 0x100fe40000004100 */
[C---:B------:R-:W-:Y:S01]  /*6fd0*/  FMUL R50, R78.reuse, R54 ;  /* 0x000000364e327220 */ /* 0x040fe20000400000 */
[C---:B------:R-:W-:Y:S01]  /*6fe0*/  FFMA R46, R81.reuse, R127, R46 ;  /* 0x0000007f512e7223 */ /* 0x040fe2000000002e */
[----:B------:R-:W-:Y:S02]  /*6ff0*/  HADD2.F32 R134, -RZ, R133.H1_H1 ;  /* 0x30000085ff867230 */ /* 0x000fe40000004100 */
[C---:B------:R-:W-:Y:S01]  /*7000*/  FFMA R51, R81.reuse, R130, R51 ;  /* 0x0000008251337223 */ /* 0x040fe20000000033 */
[----:B------:R-:W-:Y:S02]  /*7010*/  HADD2.F32 R133, -RZ, R135.H0_H0 ;  /* 0x20000087ff857230 */ /* 0x000fe40000004100 */
[C---:B------:R-:W-:Y:S01]  /*7020*/  FMUL R55, R78.reuse, R55 ;  /* 0x000000374e377220 */ /* 0x040fe20000400000 */
[C---:B------:R-:W-:Y:S01]  /*7030*/  FFMA R48, R81.reuse, R129, R48 ;  /* 0x0000008151307223 */ /* 0x040fe20000000030 */
[C---:B------:R-:W-:Y:S01]  /*7040*/  FFMA R49, R81.reuse, R132, R49 ;  /* 0x0000008451317223 */ /* 0x040fe20000000031 */
[--C-:B------:R-:W-:Y:S02]  /*7050*/  HADD2.F32 R135, -RZ, R137.reuse.H0_H0 ;  /* 0x20000089ff877230 */ /* 0x100fe40000004100 */
[C---:B------:R-:W-:Y:S01]  /*7060*/  FFMA R50, R81.reuse, R131, R50 ;  /* 0x0000008351327223 */ /* 0x040fe20000000032 */
[----:B------:R-:W-:Y:S02]  /*7070*/  HADD2.F32 R138, -RZ, R137.H1_H1 ;  /* 0x30000089ff8a7230 */ /* 0x000fe40000004100 */
[C---:B------:R-:W-:Y:S01]  /*7080*/  FMUL R54, R78.reuse, R58 ;  /* 0x0000003a4e367220 */ /* 0x040fe20000400000 */
[----:B------:R-:W-:Y:S02]  /*7090*/  HADD2.F32 R137, -RZ, R139.H0_H0 ;  /* 0x2000008bff897230 */ /* 0x000fe40000004100 */
[C---:B------:R-:W-:Y:S01]  /*70a0*/  FFMA R55, R81.reuse, R134, R55 ;  /* 0x0000008651377223 */ /* 0x040fe20000000037 */
        /* <DEDUP_REMOVED lines=16> */
[----:B------:R-:W-:Y:S01]  /*71b0*/  FFMA R63, R81, R142, R63 ;  /* 0x0000008e513f7223 */ /* 0x000fe2000000003f */
[----:B------:R-:W-:Y:S01]  /*71c0*/  FMUL R67, R78, R67 ;  /* 0x000000434e437220 */ /* 0x000fe20000400000 */
[----:B------:R-:W-:Y:S01]  /*71d0*/  F2FP.SATFINITE.E4M3.F32.PACK_AB_MERGE_C R215, R51, R46, RZ ;  /* 0x0000002e33d7723e */ /* 0x000fe200048070ff */
[C---:B------:R-:W-:Y:S01]  /*71e0*/  FFMA R60, R81.reuse, R141, R60 ;  /* 0x0000008d513c7223 */ /* 0x040fe2000000003c */
[C---:B------:R-:W-:Y:S01]  /*71f0*/  FFMA R61, R81.reuse, R144, R61 ;  /* 0x00000090513d7223 */ /* 0x040fe2000000003d */
[C---:B------:R-:W-:Y:S01]  /*7200*/  FFMA R62, R81.reuse, R143, R62 ;  /* 0x0000008f513e7223 */ /* 0x040fe2000000003e */
[----:B------:R-:W-:Y:S01]  /*7210*/  FFMA R67, R81, R146, R67 ;  /* 0x0000009251437223 */ /* 0x000fe20000000043 */
[----:B------:R-:W-:Y:S02]  /*7220*/  F2FP.SATFINITE.E4M3.F32.PACK_AB_MERGE_C R214, R41, R40, R214 ;  /* 0x0000002829d6723e */ /* 0x000fe400048070d6 */
[----:B------:R-:W-:Y:S02]  /*7230*/  F2FP.SATFINITE.E4M3.F32.PACK_AB_MERGE_C R215, R45, R44, R215 ;  /* 0x0000002c2dd7723e */ /* 0x000fe400048070d7 */
[----:B------:R-:W-:Y:S02]  /*7240*/  F2FP.SATFINITE.E4M3.F32.PACK_AB_MERGE_C R216, R55, R50, RZ ;  /* 0x0000003237d8723e */ /* 0x000fe400048070ff */
[----:B------:R-:W-:Y:S01]  /*7250*/  F2FP.SATFINITE.E4M3.F32.PACK_AB_MERGE_C R217, R59, R54, RZ ;  /* 0x000000363bd9723e */ /* 0x000fe200048070ff */
[----:B------:R1:W-:Y:S01]  /*7260*/  STS.128 [R195+0x8020], R212 ;  /* 0x008020d4c3007388 */ /* 0x0003e20000000c00 */
[----:B------:R-:W-:Y:S02]  /*7270*/  F2FP.SATFINITE.E4M3.F32.PACK_AB_MERGE_C R218, R63, R58, RZ ;  /* 0x0000003a3fda723e */ /* 0x000fe400048070ff */
[----:B------:R-:W-:Y:S02]  /*7280*/  F2FP.SATFINITE.E4M3.F32.PACK_AB_MERGE_C R219, R67, R62, RZ ;  /* 0x0000003e43db723e */ /* 0x000fe400048070ff */
[----:B------:R-:W-:Y:S02]  /*7290*/  F2FP.SATFINITE.E4M3.F32.PACK_AB_MERGE_C R216, R49, R48, R216 ;  /* 0x0000003031d8723e */ /* 0x000fe400048070d8 */
[----:B------:R-:W-:Y:S02]  /*72a0*/  F2FP.SATFINITE.E4M3.F32.PACK_AB_MERGE_C R217, R53, R52, R217 ;  /* 0x0000003435d9723e */ /* 0x000fe400048070d9 */
[----:B------:R-:W-:Y:S02]  /*72b0*/  F2FP.SATFINITE.E4M3.F32.PACK_AB_MERGE_C R218, R57, R56, R218 ;  /* 0x0000003839da723e */ /* 0x000fe400048070da */
[----:B------:R-:W-:Y:S02]  /*72c0*/  F2FP.SATFINITE.E4M3.F32.PACK_AB_MERGE_C R219, R61, R60, R219 ;  /* 0x0000003c3ddb723e */ /* 0x000fe400048070db */
[----:B------:R-:W-:Y:S02]  /*72d0*/  LEA R206, R181, UR49, 0x3 ;  /* 0x00000031b5ce7c11 */ /* 0x000fe4000f8e18ff */
[----:B------:R-:W-:Y:S01]  /*72e0*/  @P6 SHF.L.U32 R207, R180, 0x1f, RZ ;  /* 0x0000001fb4cf6819 */ /* 0x000fe200000006ff */
[----:B------:R1:W-:Y:S01]  /*72f0*/  STS.128 [R194+0x8010], R216 ;  /* 0x008010d8c2007388 */ /* 0x0003e20000000c00 */
[----:B------:R-:W-:Y:S01]  /*7300*/  @!PT LDS RZ, [RZ] ;  /* 0x00000000fffff984 */ /* 0x000fe20000000800 */
[----:B------:R-:W-:Y:S01]  /*7310*/  @!PT LDS RZ, [RZ] ;  /* 0x00000000fffff984 */ /* 0x000fe20000000800 */
[----:B------:R-:W-:Y:S01]  /*7320*/  @!PT LDS RZ, [RZ] ;  /* 0x00000000fffff984 */ /* 0x000fe20000000800 */
[----:B------:R-:W-:Y:S01]  /*7330*/  @!PT LDS RZ, [RZ] ;  /* 0x00000000fffff984 */ /* 0x000fe20000000800 */
[----:B------:R2:W-:Y:S07]  /*7340*/  MEMBAR.ALL.CTA ;  /* 0x0000000000007992 */ /* 0x0005ee0000008000 */
[----:B--2---:R-:W2:Y:S02]  /*7350*/  FENCE.VIEW.ASYNC.S ;  /* 0x00000000000073c6 */ /* 0x004ea40000000000 */
[----:B--2---:R-:W-:Y:S06]  /*7360*/  BAR.SYNC.DEFER_BLOCKING 0x1, 0x80 ;  /* 0x0042000000007b1d */ /* 0x004fec0000010000 */
[----:B------:R-:W-:Y:S05]  /*7370*/  @P0 BRA `(.L_x_116) ;  /* 0x0000000000280947 */ /* 0x000fea0003800000 */
[----:B------:R-:W-:Y:S02]  /*7380*/  UIADD3 UR4, UPT, UPT, UR49, 0x8200, URZ ;  /* 0x0000820031047890 */ /* 0x000fe4000fffe0ff */
[----:B------:R-:W-:Y:S01]  /*7390*/  UIADD3 UR6, UP0, UPT, UR52, 0x680, URZ ;  /* 0x0000068034067890 */ /* 0x000fe2000ff1e0ff */
[----:B------:R-:W-:Y:S03]  /*73a0*/  UMOV UR43, UR36 ;  /* 0x00000024002b7c82 */ /* 0x000fe60008000000 */
[----:B------:R-:W-:Y:S01]  /*73b0*/  MOV R188, UR4 ;  /* 0x0000000400bc7c02 */ /* 0x000fe20008000f00 */
[----:B------:R-:W-:Y:S03]  /*73c0*/  UIADD3.X UR7, UPT, UPT, URZ, UR53, URZ, UP0, !UPT ;  /* 0x00000035ff077290 */ /* 0x000fe600087fe4ff */
[----:B------:R-:W-:Y:S11]  /*73d0*/  R2UR UR40, R188 ;  /* 0x00000000bc2872ca */ /* 0x000ff600000e0000 */
[----:B------:R-:W-:Y:S02]  /*73e0*/  @!UPT UIADD3 URZ, UPT, UPT, URZ, URZ, URZ ;  /* 0x000000fffffff290 */ /* 0x000fe4000fffe0ff */
[----:B------:R2:W-:Y:S01]  /*73f0*/  UTMASTG.3D [UR40], [UR6] ;  /* 0x00000028060073b5 */ /* 0x0005e20008010000 */
[----:B------:R0:W-:Y:S01]  /*7400*/  UTMACMDFLUSH ;  /* 0x00000000000079b7 */ /* 0x0001e20000000000 */
[----:B--2---:R-:W-:Y:S04]  /*7410*/  DEPBAR.LE SB0, 0x1 ;  /* 0x000080400000791a */ /* 0x004fe80000000000 */
.L_x_116:
[----:B------:R-:W-:Y:S05]  /*7420*/  BSYNC.RECONVERGENT B0 ;  /* 0x0000000000007941 */ /* 0x000fea0003800200 */
.L_x_115:
[----:B------:R-:W-:Y:S06]  /*7430*/  BAR.SYNC.DEFER_BLOCKING 0x1, 0x80 ;  /* 0x0042000000007b1d */ /* 0x000fec0000010000 */
[----:B------:R-:W2:Y:S01]  /*7440*/  @P6 SYNCS.PHASECHK.TRANS64.TRYWAIT P0, [R206+URZ+0x40], R207 ;  /* 0x000040cfce0065a7 */ /* 0x000ea200080011ff */
[----:B------:R-:W-:Y:S01]  /*7450*/  BSSY B1, `(.L_x_117) ;  /* 0x0000023000017945 */ /* 0x000fe20003800000 */
[----:B--2---:R-:W-:Y:S03]  /*7460*/  @P6 SEL R196, RZ, 0x1, !P0 ;  /* 0x00000001ffc46807 */ /* 0x004fe60004000000 */
[----:B------:R-:W-:Y:S05]  /*7470*/  @!P6 BRA `(.L_x_118) ;  /* 0x000000000080e947 */ /* 0x000fea0003800000 */
[----:B------:R-:W-:Y:S01]  /*7480*/  ISETP.NE.AND P1, PT, R197, RZ, PT ;  /* 0x000000ffc500720c */ /* 0x000fe20003f25270 */
[----:B------:R-:W-:Y:S01]  /*7490*/  BSSY B0, `(.L_x_119) ;  /* 0x000000a000007945 */ /* 0x000fe20003800000 */
[----:B------:R-:W-:Y:S11]  /*74a0*/  ISETP.NE.AND P0, PT, R196, RZ, PT ;  /* 0x000000ffc400720c */ /* 0x000ff60003f05270 */
[----:B------:R-:W-:Y:S04]  /*74b0*/  @P1 IMAD R0, R181, 0x2000, R186 ;  /* 0x00002000b5001824 */ /* 0x000fe800078e02ba */
[C---:B------:R-:W-:Y:S01]  /*74c0*/  @P1 IMAD.IADD R5, R0.reuse, 0x1, R199 ;  /* 0x0000000100051824 */ /* 0x040fe200078e02c7 */
[----:B------:R-:W-:Y:S03]  /*74d0*/  @P1 IADD3 R4, PT, PT, R0, R205, RZ ;  /* 0x000000cd00041210 */ /* 0x000fe60007ffe0ff */
[----:B------:R-:W-:Y:S01]  /*74e0*/  @P1 IMAD.IADD R2, R198, 0x1, R5 ;  /* 0x00000001c6021824 */ /* 0x000fe200078e0205 */
[----:B------:R-:W-:Y:S06]  /*74f0*/  @P0 BRA `(.L_x_120) ;  /* 0x00000000000c0947 */ /* 0x000fec0003800000 */
[----:B------:R-:W-:Y:S04]  /*7500*/  SHF.L.U32 R3, R180, 0x1f, RZ ;  /* 0x0000001fb4037819 */ /* 0x000fe800000006ff */
[----:B------:R-:W2:Y:S02]  /*7510*/  SYNCS.PHASECHK.TRANS64.TRYWAIT P0, [R206+URZ+0x40], R3 ;  /* 0x00004003ce0075a7 */ /* 0x000ea400080011ff */
[----:B--2---:R-:W-:Y:S05]  /*7520*/  @!P0 BRA `(.L_x_121) ;  /* 0x0000004c00188947 */ /* 0x004fea0003800000 */
.L_x_120:
[----:B------:R-:W-:Y:S05]  /*7530*/  BSYNC B0 ;  /* 0x0000000000007941 */ /* 0x000fea0003800000 */
.L_x_119:
[----:B------:R-:W-:Y:S01]  /*7540*/  ISETP.NE.AND P0, PT, R197, RZ, PT ;  /* 0x000000ffc500720c */ /* 0x000fe20003f05270 */
[----:B--2---:R-:W-:Y:S02]  /*7550*/  VIADD R206, R206, 0x60 ;  /* 0x00000060cece7836 */ /* 0x004fe40000000000 */
[----:B------:R-:W-:Y:S02]  /*7560*/  IMAD.U32 R3, RZ, RZ, UR37 ;  /* 0x00000025ff037e24 */ /* 0x000fe4000f8e00ff */
[----:B------:R-:W-:Y:S03]  /*7570*/  VIADD R181, R181, 0x1 ;  /* 0x00000001b5b57836 */ /* 0x000fe60000000000 */
[----:B------:R-:W-:Y:S05]  /*7580*/  PRMT R3, R3, 0x654, R206 ;  /* 0x0000065403037816 */ /* 0x000fea00000000ce */
[----:B------:R2:W3:Y:S04]  /*7590*/  @P0 LDS.128 R148, [R0] ;  /* 0x0000000000940984 */ /* 0x0004e80000000c00 */
[----:B------:R2:W4:Y:S04]  /*75a0*/  @P0 LDS.128 R156, [R4+0x20] ;  /* 0x00002000049c0984 */ /* 0x0005280000000c00 */
        /* <DEDUP_REMOVED lines=9> */
[----:B------:R-:W-:Y:S01]  /*7640*/  SEL R181, R181, RZ, P0 ;  /* 0x000000ffb5b57207 */ /* 0x000fe20000000000 */
[----:B-----5:R5:W-:Y:S02]  /*7650*/  SYNCS.ARRIVE.TRANS64.RED.A1T0 RZ, [R3+URZ], RZ ;  /* 0x000000ff03ff79a7 */ /* 0x020be400081004ff */
[----:B-----5:R-:W-:Y:S04]  /*7660*/  SEL R3, RZ, 0x1, P0 ;  /* 0x00000001ff037807 */ /* 0x020fe80000000000 */
[----:B--234-:R-:W-:Y:S02]  /*7670*/  LOP3.LUT R180, R180, R3, RZ, 0x3c, !PT ;  /* 0x00000003b4b47212 */ /* 0x01cfe400078e3cff */
.L_x_118:
[----:B------:R-:W-:Y:S05]  /*7680*/  BSYNC B1 ;  /* 0x0000000000017941 */ /* 0x000fea0003800000 */
.L_x_117:
[----:B------:R-:W-:Y:S01]  /*7690*/  VIADD R0, R80, 0x40 ;  /* 0x0000004050007836 */ /* 0x000fe20000000000 */
[----:B------:R-:W-:Y:S04]  /*76a0*/  BSSY.RECONVERGENT B6, `(.L_x_122) ;  /* 0x0000015000067945 */ /* 0x000fe80003800200 */
[----:B------:R-:W-:Y:S04]  /*76b0*/  SHF.R.U32.HI R0, RZ, 0x15, R0 ;  /* 0x00000015ff007819 */ /* 0x000fe80000011600 */
[----:B------:R-:W-:Y:S11]  /*76c0*/  LOP3.LUT P0, RZ, R0, 0x3, R173, 0x48, !PT ;  /* 0x0000000300ff7812 */ /* 0x000ff600078048ad */
[----:B------:R-:W-:Y:S02]  /*76d0*/  @!UPT UIADD3 URZ, UPT, UPT, URZ, URZ, URZ ;  /* 0x000000fffffff290 */ /* 0x000fe4000fffe0ff */
[----:B------:R-:W-:Y:S05]  /*76e0*/  @!P0 BRA `(.L_x_123) ;  /* 0x0000000000408947 */ /* 0x000fea0003800000 */
[----:B------:R-:W2:Y:S01]  /*76f0*/  LDCU.64 UR8, c[0x4][0x78] ;  /* 0x01000f00ff0877ac */ /* 0x000ea20008000a00 */
[----:B------:R-:W-:Y:S01]  /*7700*/  MOV R3, 0x0 ;  /* 0x0000000000037802 */ /* 0x000fe20000000f00 */
[----:B------:R-:W-:Y:S02]  /*7710*/  HFMA2 R12, -RZ, RZ, 0, 5.9604644775390625e-08 ;  /* 0x00000001ff0c7431 */ /* 0x000fe400000001ff */
[----:B------:R-:W-:Y:S02]  /*7720*/  IMAD.MOV.U32 R8, RZ, RZ, 0x192 ;  /* 0x00000192ff087424 */ /* 0x000fe400078e00ff */
[----:B------:R-:W-:Y:S01]  /*7730*/  IMAD.MOV.U32 R13, RZ, RZ, RZ ;  /* 0x000000ffff0d7224 */ /* 0x000fe200078e00ff */
[----:B------:R-:W3:Y:S01]  /*7740*/  LDCU.64 UR6, c[0x4][0x80] ;  /* 0x01001000ff0677ac */ /* 0x000ee20008000a00 */
[----:B------:R-:W4:Y:S01]  /*7750*/  LDC.64 R2, c[0x4][R3] ;  /* 0x0100000003027b82 */ /* 0x000f220000000a00 */
[----:B------:R-:W5:Y:S01]  /*7760*/  LDCU.64 UR4, c[0x4][0x18] ;  /* 0x01000300ff0477ac */ /* 0x000f620008000a00 */
[----:B--2---:R-:W-:Y:S01]  /*7770*/  MOV R5, UR9 ;  /* 0x0000000900057c02 */ /* 0x004fe20008000f00 */
[----:B------:R-:W-:Y:S01]  /*7780*/  IMAD.U32 R4, RZ, RZ, UR8 ;  /* 0x00000008ff047e24 */ /* 0x000fe2000f8e00ff */
[----:B---3--:R-:W-:Y:S01]  /*7790*/  MOV R7, UR7 ;  /* 0x0000000700077c02 */ /* 0x008fe20008000f00 */
[----:B------:R-:W-:Y:S01]  /*77a0*/  IMAD.U32 R6, RZ, RZ, UR6 ;  /* 0x00000006ff067e24 */ /* 0x000fe2000f8e00ff */
[----:B-----5:R-:W-:Y:S01]  /*77b0*/  MOV R11, UR5 ;  /* 0x00000005000b7c02 */ /* 0x020fe20008000f00 */
[----:B------:R-:W-:Y:S02]  /*77c0*/  IMAD.U32 R10, RZ, RZ, UR4 ;  /* 0x00000004ff0a7e24 */ /* 0x000fe4000f8e00ff */
[----:B------:R-:W-:Y:S07]  /*77d0*/  LEPC R20, `(.L_x_123) ;  /* 0x000000001014794e */ /* 0x000fee0000000000 */
[----:B-1--4-:R-:W-:Y:S05]  /*77e0*/  CALL.ABS.NOINC R2 ;  /* 0x0000000002007343 */ /* 0x012fea0003c00000 */
.L_x_123:
[----:B------:R-:W-:Y:S05]  /*77f0*/  BSYNC.RECONVERGENT B6 ;  /* 0x0000000000067941 */ /* 0x000fea0003800200 */
.L_x_122:
[----:B------:R-:W-:Y:S01]  /*7800*/  F2FP.F16.E4M3.UNPACK_B R4, R149 ;  /* 0x00000095ff04723e */ /* 0x000fe200020006ff */
[----:B------:R-:W-:Y:S05]  /*7810*/  WARPSYNC.ALL ;  /* 0x0000000000007948 */ /* 0x000fea0003800000 */
[----:B------:R-:W-:Y:S01]  /*7820*/  R2UR UR4, R80 ;  /* 0x00000000500472ca */ /* 0x000fe200000e0000 */
[--C-:B------:R-:W-:Y:S01]  /*7830*/  HADD2.F32 R88, -RZ, R4.reuse.H0_H0 ;  /* 0x20000004ff587230 */ /* 0x100fe20000004100 */
[-C--:B------:R-:W-:Y:S01]  /*7840*/  F2FP.F16.E4M3.UNPACK_B R0, R148.reuse ;  /* 0x00000094ff00723e */ /* 0x080fe200020006ff */
[----:B------:R-:W-:Y:S01]  /*7850*/  HADD2.F32 R83, -RZ, R4.H1_H1 ;  /* 0x30000004ff537230 */ /* 0x000fe20000004100 */
[----:B------:R-:W-:Y:S01]  /*7860*/  F2FP.F16.E4M3.UNPACK_B R4, R151 ;  /* 0x00000097ff04723e */ /* 0x000fe200020006ff */
[----:B------:R-:W-:Y:S01]  /*7870*/  BSSY.RECONVERGENT B0, `(.L_x_124) ;  /* 0x0000116000007945 */ /* 0x000fe20003800200 */
[----:B------:R-:W-:Y:S01]  /*7880*/  F2FP.F16.E4M3.UNPACK_B R3, R148.H1 ;  /* 0x00000094ff03723e */ /* 0x000fe200030006ff */
[--C-:B------:R-:W-:Y:S01]  /*7890*/  HADD2.F32 R2, -RZ, R0.reuse.H0_H0 ;  /* 0x20000000ff027230 */ /* 0x100fe20000004100 */
[----:B-1----:R-:W-:Y:S01]  /*78a0*/  F2FP.F16.E4M3.UNPACK_B R135, R162 ;  /* 0x000000a2ff87723e */ /* 0x002fe200020006ff */
[----:B------:R-:W-:Y:S01]  /*78b0*/  HADD2.F32 R82, -RZ, R0.H1_H1 ;  /* 0x30000000ff527230 */ /* 0x000fe20000004100 */
[----:B------:R-:W-:Y:S01]  /*78c0*/  F2FP.F16.E4M3.UNPACK_B R0, R149.H1 ;  /* 0x00000095ff00723e */ /* 0x000fe200030006ff */
[--C-:B------:R-:W-:Y:S01]  /*78d0*/  HADD2.F32 R84, -RZ, R3.reuse.H0_H0 ;  /* 0x20000003ff547230 */ /* 0x100fe20000004100 */
[----:B------:R-:W-:Y:S01]  /*78e0*/  F2FP.F16.E4M3.UNPACK_B R125, R159.H1 ;  /* 0x0000009fff7d723e */ /* 0x000fe200030006ff */
[----:B------:R-:W-:Y:S01]  /*78f0*/  HADD2.F32 R86, -RZ, R3.H1_H1 ;  /* 0x30000003ff567230 */ /* 0x000fe20000004100 */
[-C--:B------:R-:W-:Y:S01]  /*7900*/  F2FP.F16.E4M3.UNPACK_B R3, R150.reuse ;  /* 0x00000096ff03723e */ /* 0x080fe200020006ff */
[--C-:B------:R-:W-:Y:S01]  /*7910*/  HADD2.F32 R90, -RZ, R0.reuse.H0_H0 ;  /* 0x20000000ff5a7230 */ /* 0x100fe20000004100 */
[----:B------:R-:W-:Y:S01]  /*7920*/  ISETP.NE.AND P0, PT, R189, RZ, PT ;  /* 0x000000ffbd00720c */ /* 0x000fe20003f05270 */
[----:B------:R-:W-:Y:S01]  /*7930*/  HADD2.F32 R85, -RZ, R0.H1_H1 ;  /* 0x30000000ff557230 */ /* 0x000fe20000004100 */
[----:B------:R-:W-:Y:S01]  /*7940*/  F2FP.F16.E4M3.UNPACK_B R0, R150.H1 ;  /* 0x00000096ff00723e */ /* 0x000fe200030006ff */
[--C-:B------:R-:W-:Y:S01]  /*7950*/  HADD2.F32 R92, -RZ, R3.reuse.H0_H0 ;  /* 0x20000003ff5c7230 */ /* 0x100fe20000004100 */
[----:B------:R-:W-:Y:S01]  /*7960*/  ISETP.NE.AND P6, PT, R204, RZ, PT ;  /* 0x000000ffcc00720c */ /* 0x000fe20003fc5270 */
[----:B------:R-:W-:Y:S01]  /*7970*/  HADD2.F32 R87, -RZ, R3.H1_H1 ;  /* 0x30000003ff577230 */ /* 0x000fe20000004100 */
[----:B------:R-:W-:Y:S01]  /*7980*/  F2FP.F16.E4M3.UNPACK_B R3, R151.H1 ;  /* 0x00000097ff03723e */ /* 0x000fe200030006ff */
[--C-:B------:R-:W-:Y:S02]  /*7990*/  HADD2.F32 R94, -RZ, R0.reuse.H0_H0 ;  /* 0x20000000ff5e7230 */ /* 0x100fe40000004100 */
[----:B------:R-:W-:Y:S01]  /*79a0*/  HADD2.F32 R89, -RZ, R0.H1_H1 ;  /* 0x30000000ff597230 */ /* 0x000fe20000004100 */
[-C--:B------:R-:W-:Y:S01]  /*79b0*/  F2FP.F16.E4M3.UNPACK_B R0, R152.reuse ;  /* 0x00000098ff00723e */ /* 0x080fe200020006ff */
[--C-:B------:R-:W-:Y:S02]  /*79c0*/  HADD2.F32 R96, -RZ, R4.reuse.H0_H0 ;  /* 0x20000004ff607230 */ /* 0x100fe40000004100 */
[----:B------:R-:W-:Y:S01]  /*79d0*/  HADD2.F32 R91, -RZ, R4.H1_H1 ;  /* 0x30000004ff5b7230 */ /* 0x000fe20000004100 */
[-C--:B------:R-:W-:Y:S01]  /*79e0*/  F2FP.F16.E4M3.UNPACK_B R4, R153.reuse ;  /* 0x00000099ff04723e */ /* 0x080fe200020006ff */
[--C-:B------:R-:W-:Y:S02]  /*79f0*/  HADD2.F32 R100, -RZ, R0.reuse.H0_H0 ;  /* 0x20000000ff647230 */ /* 0x100fe40000004100 */
[----:B------:R-:W-:Y:S01]  /*7a00*/  HADD2.F32 R95, -RZ, R0.H1_H1 ;  /* 0x30000000ff5f7230 */ /* 0x000fe20000004100 */
[----:B------:R-:W-:Y:S01]  /*7a10*/  F2FP.F16.E4M3.UNPACK_B R0, R153.H1 ;  /* 0x00000099ff00723e */ /* 0x000fe200030006ff */
[--C-:B------:R-:W-:Y:S02]  /*7a20*/  HADD2.F32 R98, -RZ, R3.reuse.H0_H0 ;  /* 0x20000003ff627230 */ /* 0x100fe40000004100 */
[----:B------:R-:W-:Y:S01]  /*7a30*/  HADD2.F32 R93, -RZ, R3.H1_H1 ;  /* 0x30000003ff5d7230 */ /* 0x000fe20000004100 */
[----:B------:R-:W-:Y:S01]  /*7a40*/  F2FP.F16.E4M3.UNPACK_B R3, R152.H1 ;  /* 0x00000098ff03723e */ /* 0x000fe200030006ff */
[--C-:B------:R-:W-:Y:S02]  /*7a50*/  HADD2.F32 R106, -RZ, R0.reuse.H0_H0 ;  /* 0x20000000ff6a7230 */ /* 0x100fe40000004100 */
[----:B------:R-:W-:Y:S01]  /*7a60*/  HADD2.F32 R101, -RZ, R0.H1_H1 ;  /* 0x30000000ff657230 */ /* 0x000fe20000004100 */
[-C--:B------:R-:W-:Y:S01]  /*7a70*/  F2FP.F16.E4M3.UNPACK_B R0, R154.reuse.H1 ;  /* 0x0000009aff00723e */ /* 0x080fe200030006ff */
[--C-:B------:R-:W-:Y:S02]  /*7a80*/  HADD2.F32 R104, -RZ, R4.reuse.H0_H0 ;  /* 0x20000004ff687230 */ /* 0x100fe40000004100 */
[----:B------:R-:W-:Y:S01]  /*7a90*/  HADD2.F32 R99, -RZ, R4.H1_H1 ;  /* 0x30000004ff637230 */ /* 0x000fe20000004100 */
[----:B------:R-:W-:Y:S01]  /*7aa0*/  F2FP.F16.E4M3.UNPACK_B R4, R155 ;  /* 0x0000009bff04723e */ /* 0x000fe200020006ff */
[--C-:B------:R-:W-:Y:S02]  /*7ab0*/  HADD2.F32 R102, -RZ, R3.reuse.H0_H0 ;  /* 0x20000003ff667230 */ /* 0x100fe40000004100 */
[----:B------:R-:W-:Y:S01]  /*7ac0*/  HADD2.F32 R97, -RZ, R3.H1_H1 ;  /* 0x30000003ff617230 */ /* 0x000fe20000004100 */
[----:B------:R-:W-:Y:S01]  /*7ad0*/  F2FP.F16.E4M3.UNPACK_B R3, R154 ;  /* 0x0000009aff03723e */ /* 0x000fe200020006ff */
[--C-:B------:R-:W-:Y:S02]  /*7ae0*/  HADD2.F32 R110, -RZ, R0.reuse.H0_H0 ;  /* 0x20000000ff6e7230 */ /* 0x100fe40000004100 */
[----:B------:R-:W-:Y:S01]  /*7af0*/  HADD2.F32 R105, -RZ, R0.H1_H1 ;  /* 0x30000000ff697230 */ /* 0x000fe20000004100 */
[-C--:B------:R-:W-:Y:S01]  /*7b00*/  F2FP.F16.E4M3.UNPACK_B R0, R156.reuse ;  /* 0x0000009cff00723e */ /* 0x080fe200020006ff */
[--C-:B------:R-:W-:Y:S02]  /*7b10*/  HADD2.F32 R112, -RZ, R4.reuse.H0_H0 ;  /* 0x20000004ff707230 */ /* 0x100fe40000004100 */
[----:B------:R-:W-:Y:S01]  /*7b20*/  HADD2.F32 R107, -RZ, R4.H1_H1 ;  /* 0x30000004ff6b7230 */ /* 0x000fe20000004100 */
[----:B------:R-:W-:Y:S01]  /*7b30*/  F2FP.F16.E4M3.UNPACK_B R4, R157 ;  /* 0x0000009dff04723e */ /* 0x000fe200020006ff */
[--C-:B------:R-:W-:Y:S02]  /*7b40*/  HADD2.F32 R108, -RZ, R3.reuse.H0_H0 ;  /* 0x20000003ff6c7230 */ /* 0x100fe40000004100 */
[----:B------:R-:W-:Y:S01]  /*7b50*/  HADD2.F32 R103, -RZ, R3.H1_H1 ;  /* 0x30000003ff677230 */ /* 0x000fe20000004100 */
[----:B------:R-:W-:Y:S01]  /*7b60*/  F2FP.F16.E4M3.UNPACK_B R3, R155.H1 ;  /* 0x0000009bff03723e */ /* 0x000fe200030006ff */
[--C-:B------:R-:W-:Y:S02]  /*7b70*/  HADD2.F32 R116, -RZ, R0.reuse.H0_H0 ;  /* 0x20000000ff747230 */ /* 0x100fe40000004100 */
[----:B------:R-:W-:Y:S01]  /*7b80*/  HADD2.F32 R111, -RZ, R0.H1_H1 ;  /* 0x30000000ff6f7230 */ /* 0x000fe20000004100 */
[----:B------:R-:W-:Y:S01]  /*7b90*/  F2FP.F16.E4M3.UNPACK_B R0, R156.H1 ;  /* 0x0000009cff00723e */ /* 0x000fe200030006ff */
[--C-:B------:R-:W-:Y:S02]  /*7ba0*/  HADD2.F32 R120, -RZ, R4.reuse.H0_H0 ;  /* 0x20000004ff787230 */ /* 0x100fe40000004100 */
[----:B------:R-:W-:Y:S02]  /*7bb0*/  HADD2.F32 R115, -RZ, R4.H1_H1 ;  /* 0x30000004ff737230 */ /* 0x000fe40000004100 */
[--C-:B------:R-:W-:Y:S01]  /*7bc0*/  HADD2.F32 R114, -RZ, R3.reuse.H0_H0 ;  /* 0x20000003ff727230 */ /* 0x100fe20000004100 */
[----:B------:R-:W1:Y:S01]  /*7bd0*/  LDTM.x64 R4, tmem[UR4+0x40] ;  /* 0x00004004000479ee */ /* 0x000e620008340000 */
[----:B------:R-:W-:Y:S01]  /*7be0*/  HADD2.F32 R109, -RZ, R3.H1_H1 ;  /* 0x30000003ff6d7230 */ /* 0x000fe20000004100 */
[----:B------:R-:W-:Y:S01]  /*7bf0*/  F2FP.F16.E4M3.UNPACK_B R3, R157.H1 ;  /* 0x0000009dff03723e */ /* 0x000fe200030006ff */
        /* <DEDUP_REMOVED lines=14> */
[----:B------:R-:W-:Y:S01]  /*7ce0*/  F2FP.F16.E4M3.UNPACK_B R0, R160.H1 ;  /* 0x000000a0ff00723e */ /* 0x000fe200030006ff */
[--C-:B------:R-:W-:Y:S02]  /*7cf0*/  HADD2.F32 R132, -RZ, R3.reuse.H0_H0 ;  /* 0x20000003ff847230 */ /* 0x100fe40000004100 */
[C---:B-1----:R-:W-:Y:S01]  /*7d00*/  FMUL R7, R78.reuse, R7 ;  /* 0x000000074e077220 */ /* 0x042fe20000400000 */
        /* <DEDUP_REMOVED lines=10> */
[C---:B------:R-:W-:Y:S01]  /*7db0*/  FMUL R0, R78.reuse, R4 ;  /* 0x000000044e007220 */ /* 0x040fe20000400000 */
[--C-:B------:R-:W-:Y:S01]  /*7dc0*/  HADD2.F32 R140, -RZ, R135.reuse.H0_H0 ;  /* 0x20000087ff8c7230 */ /* 0x100fe20000004100 */
[----:B------:R-:W-:Y:S01]  /*7dd0*/  F2FP.F16.E4M3.UNPACK_B R4, R163 ;  /* 0x000000a3ff04723e */ /* 0x000fe200020006ff */
[----:B------:R-:W-:Y:S02]  /*7de0*/  HADD2.F32 R135, -RZ, R135.H1_H1 ;  /* 0x30000087ff877230 */ /* 0x000fe40000004100 */
[C---:B------:R-:W-:Y:S01]  /*7df0*/  FFMA R0, R81.reuse, R2, R0 ;  /* 0x0000000251007223 */ /* 0x040fe20000000000 */
[C---:B------:R-:W-:Y:S01]  /*7e00*/  FMUL R2, R78.reuse, R5 ;  /* 0x000000054e027220 */ /* 0x040fe20000400000 */
[--C-:B------:R-:W-:Y:S01]  /*7e10*/  HADD2.F32 R142, -RZ, R3.reuse.H0_H0 ;  /* 0x20000003ff8e7230 */ /* 0x100fe20000004100 */
[----:B------:R-:W-:Y:S01]  /*7e20*/  F2FP.F16.E4M3.UNPACK_B R5, R163.H1 ;  /* 0x000000a3ff05723e */ /* 0x000fe200030006ff */
[----:B------:R-:W-:Y:S02]  /*7e30*/  HADD2.F32 R137, -RZ, R3.H1_H1 ;  /* 0x30000003ff897230 */ /* 0x000fe40000004100 */
[C---:B------:R-:W-:Y:S01]  /*7e40*/  FFMA R2, R81.reuse, R82, R2 ;  /* 0x0000005251027223 */ /* 0x040fe20000000002 */
[--C-:B------:R-:W-:Y:S02]  /*7e50*/  HADD2.F32 R82, -RZ, R4.reuse.H0_H0 ;  /* 0x20000004ff527230 */ /* 0x100fe40000004100 */
[C---:B------:R-:W-:Y:S01]  /*7e60*/  FMUL R3, R78.reuse, R6 ;  /* 0x000000064e037220 */ /* 0x040fe20000400000 */
[----:B------:R-:W-:Y:S02]  /*7e70*/  HADD2.F32 R139, -RZ, R4.H1_H1 ;  /* 0x30000004ff8b7230 */ /* 0x000fe40000004100 */
[C---:B------:R-:W-:Y:S01]  /*7e80*/  FMUL R4, R78.reuse, R9 ;  /* 0x000000094e047220 */ /* 0x040fe20000400000 */
[--C-:B------:R-:W-:Y:S02]  /*7e90*/  HADD2.F32 R141, -RZ, R5.reuse.H1_H1 ;  /* 0x30000005ff8d7230 */ /* 0x100fe40000004100 */
[C---:B------:R-:W-:Y:S01]  /*7ea0*/  FFMA R3, R81.reuse, R84, R3 ;  /* 0x0000005451037223 */ /* 0x040fe20000000003 */
[----:B------:R-:W-:Y:S01]  /*7eb0*/  FFMA R7, R81, R86, R7 ;  /* 0x0000005651077223 */ /* 0x000fe20000000007 */
[----:B------:R-:W-:Y:S02]  /*7ec0*/  HADD2.F32 R84, -RZ, R5.H0_H0 ;  /* 0x20000005ff547230 */ /* 0x000fe40000004100 */
[C---:B------:R-:W-:Y:S01]  /*7ed0*/  FMUL R5, R78.reuse, R10 ;  /* 0x0000000a4e057220 */ /* 0x040fe20000400000 */
[C---:B------:R-:W-:Y:S01]  /*7ee0*/  FMUL R6, R78.reuse, R11 ;  /* 0x0000000b4e067220 */ /* 0x040fe20000400000 */
[C---:B------:R-:W-:Y:S01]  /*7ef0*/  FMUL R11, R78.reuse, R16 ;  /* 0x000000104e0b7220 */ /* 0x040fe20000400000 */
[----:B------:R-:W-:Y:S01]  /*7f00*/  F2FP.SATFINITE.E4M3.F32.PACK_AB_MERGE_C R143, R7, R3, RZ ;  /* 0x00000003078f723e */ /* 0x000fe200048070ff */
[C---:B------:R-:W-:Y:S01]  /*7f10*/  FMUL R3, R78.reuse, R8 ;  /* 0x000000084e037220 */ /* 0x040fe20000400000 */
[C---:B------:R-:W-:Y:S01]  /*7f20*/  FMUL R7, R78.reuse, R12 ;  /* 0x0000000c4e077220 */ /* 0x040fe20000400000 */
[C---:B------:R-:W-:Y:S01]  /*7f30*/  FMUL R8, R78.reuse, R13 ;  /* 0x0000000d4e087220 */ /* 0x040fe20000400000 */
[C---:B------:R-:W-:Y:S01]  /*7f40*/  FMUL R12, R78.reuse, R17 ;  /* 0x000000114e0c7220 */ /* 0x040fe20000400000 */
[C---:B------:R-:W-:Y:S01]  /*7f50*/  FFMA R3, R81.reuse, R88, R3 ;  /* 0x0000005851037223 */ /* 0x040fe20000000003 */
[C---:B------:R-:W-:Y:S01]  /*7f60*/  FFMA R4, R81.reuse, R83, R4 ;  /* 0x0000005351047223 */ /* 0x040fe20000000004 */
[C---:B------:R-:W-:Y:S01]  /*7f70*/  FFMA R5, R81.reuse, R90, R5 ;  /* 0x0000005a51057223 */ /* 0x040fe20000000005 */
[C---:B------:R-:W-:Y:S01]  /*7f80*/  FFMA R6, R81.reuse, R85, R6 ;  /* 0x0000005551067223 */ /* 0x040fe20000000006 */
[C---:B------:R-:W-:Y:S01]  /*7f90*/  FFMA R7, R81.reuse, R92, R7 ;  /* 0x0000005c51077223 */ /* 0x040fe20000000007 */
[C---:B------:R-:W-:Y:S01]  /*7fa0*/  FFMA R8, R81.reuse, R87, R8 ;  /* 0x0000005751087223 */ /* 0x040fe20000000008 */
[C---:B------:R-:W-:Y:S01]  /*7fb0*/  FMUL R16, R78.reuse, R21 ;  /* 0x000000154e107220 */ /* 0x040fe20000400000 */
[----:B------:R-:W-:Y:S01]  /*7fc0*/  FMUL R9, R78, R14 ;  /* 0x0000000e4e097220 */ /* 0x000fe20000400000 */
[----:B------:R-:W-:Y:S01]  /*7fd0*/  F2FP.SATFINITE.E4M3.F32.PACK_AB_MERGE_C R5, R6, R5, RZ ;  /* 0x000000050605723e */ /* 0x000fe200048070ff */
[C---:B------:R-:W-:Y:S01]  /*7fe0*/  FMUL R10, R78.reuse, R15 ;  /* 0x0000000f4e0a7220 */ /* 0x040fe20000400000 */
[C---:B------:R-:W-:Y:S01]  /*7ff0*/  FMUL R15, R78.reuse, R20 ;  /* 0x000000144e0f7220 */ /* 0x040fe20000400000 */
[C---:B------:R-:W-:Y:S01]  /*8000*/  FFMA R9, R81.reuse, R94, R9 ;  /* 0x0000005e51097223 */ /* 0x040fe20000000009 */
[C---:B------:R-:W-:Y:S01]  /*8010*/  FMUL R20, R78.reuse, R25 ;  /* 0x000000194e147220 */ /* 0x040fe20000400000 */
[C---:B------:R-:W-:Y:S01]  /*8020*/  FFMA R10, R81.reuse, R89, R10 ;  /* 0x00000059510a7223 */ /* 0x040fe2000000000a */
[C---:B------:R-:W-:Y:S01]  /*8030*/  FFMA R11, R81.reuse, R96, R11 ;  /* 0x00000060510b7223 */ /* 0x040fe2000000000b */
[C---:B------:R-:W-:Y:S01]  /*8040*/  FFMA R12, R81.reuse, R91, R12 ;  /* 0x0000005b510c7223 */ /* 0x040fe2000000000c */
[C---:B------:R-:W-:Y:S01]  /*8050*/  FMUL R13, R78.reuse, R18 ;  /* 0x000000124e0d7220 */ /* 0x040fe20000400000 */
[----:B------:R-:W-:Y:S01]  /*8060*/  FMUL R14, R78, R19 ;  /* 0x000000134e0e7220 */ /* 0x000fe20000400000 */
[----:B------:R-:W-:Y:S01]  /*8070*/  F2FP.SATFINITE.E4M3.F32.PACK_AB_MERGE_C R9, R10, R9, RZ ;  /* 0x000000090a09723e */ /* 0x000fe200048070ff */
[C---:B------:R-:W-:Y:S01]  /*8080*/  FMUL R19, R78.reuse, R24 ;  /* 0x000000184e137220 */ /* 0x040fe20000400000 */
        /* <DEDUP_REMOVED lines=17> */
[----:B------:R-:W-:Y:S01]  /*81a0*/  FMUL R27, R78, R32 ;  /* 0x000000204e1b7220 */ /* 0x000fe20000400000 */
[C---:B------:R-:W-:Y:S01]  /*81b0*/  FFMA R21, R81.reuse, R106, R21 ;  /* 0x0000006a51157223 */ /* 0x040fe20000000015 */
[C---:B------:R-:W-:Y:S01]  /*81c0*/  FFMA R22, R81.reuse, R101, R22 ;  /* 0x0000006551167223 */ /* 0x040fe20000000016 */
[----:B------:R-:W-:Y:S01]  /*81d0*/  F2FP.SATFINITE.E4M3.F32.PACK_AB_MERGE_C R16, R16, R15, R17 ;  /* 0x0000000f1010723e */ /* 0x000fe20004807011 */
[C---:B------:R-:W-:Y:S01]  /*81e0*/  FFMA R23, R81.reuse, R108, R23 ;  /* 0x0000006c51177223 */ /* 0x040fe20000000017 */
[C---:B------:R-:W-:Y:S01]  /*81f0*/  FFMA R24, R81.reuse, R103, R24 ;  /* 0x0000006751187223 */ /* 0x040fe20000000018 */
[----:B------:R-:W-:Y:S01]  /*8200*/  FMUL R32, R78, R37 ;  /* 0x000000254e207220 */ /* 0x000fe20000400000 */
[----:B------:R-:W-:Y:S01]  /*8210*/  F2FP.SATFINITE.E4M3.F32.PACK_AB_MERGE_C R21, R22, R21, RZ ;  /* 0x000000151615723e */ /* 0x000fe200048070ff */
[C---:B------:R-:W-:Y:S01]  /*8220*/  FMUL R25, R78.reuse, R30 ;  /* 0x0000001e4e197220 */ /* 0x040fe20000400000 */
[C---:B------:R-:W-:Y:S01]  /*8230*/  FMUL R26, R78.reuse, R31 ;  /* 0x0000001f4e1a7220 */ /* 0x040fe20000400000 */
[----:B------:R-:W-:Y:S01]  /*8240*/  FMUL R31, R78, R36 ;  /* 0x000000244e1f7220 */ /* 0x000fe20000400000 */
[----:B------:R-:W-:Y:S01]  /*8250*/  F2FP.SATFINITE.E4M3.F32.PACK_AB_MERGE_C R17, R20, R19, R21 ;  /* 0x000000131411723e */ /* 0x000fe20004807015 */
        /* <DEDUP_REMOVED lines=8> */
[----:B------:R-:W-:Y:S01]  /*82e0*/  FMUL R35, R78, R40 ;  /* 0x000000284e237220 */ /* 0x000fe20000400000 */
[C---:B------:R-:W-:Y:S01]  /*82f0*/  FFMA R29, R81.reuse, R114, R29 ;  /* 0x00000072511d7223 */ /* 0x040fe2000000001d */
[----:B------:R-:W-:Y:S01]  /*8300*/  F2FP.SATFINITE.E4M3.F32.PACK_AB_MERGE_C R18, R24, R23, R18 ;  /* 0x000000171812723e */ /* 0x000fe20004807012 */
        /* <DEDUP_REMOVED lines=22> */
[C---:B------:R-:W-:Y:S01]  /*8470*/  FMUL R41, R78.reuse, R46 ;  /* 0x0000002e4e297220 */ /* 0x040fe20000400000 */
[C---:B------:R-:W-:Y:S01]  /*8480*/  FMUL R42, R78.reuse, R47 ;  /* 0x0000002f4e2a7220 */ /* 0x040fe20000400000 */
[C---:B------:R-:W-:Y:S01]  /*8490*/  FFMA R40, R81.reuse, R119, R40 ;  /* 0x0000007751287223 */ /* 0x040fe20000000028 */
[--C-:B------:R-:W-:Y:S02]  /*84a0*/  HADD2.F32 R130, -RZ, R125.reuse.H0_H0 ;  /* 0x2000007dff827230 */ /* 0x100fe40000004100 */
[C---:B------:R-:W-:Y:S01]  /*84b0*/  FFMA R41, R81.reuse, R126, R41 ;  /* 0x0000007e51297223 */ /* 0x040fe20000000029 */
[----:B------:R-:W-:Y:S02]  /*84c0*/  HADD2.F32 R125, -RZ, R125.H1_H1 ;  /* 0x3000007dff7d7230 */ /* 0x000fe40000004100 */
[C---:B------:R-:W-:Y:S01]  /*84d0*/  FMUL R45, R78.reuse, R50 ;  /* 0x000000324e2d7220 */ /* 0x040fe20000400000 */
[C---:B------:R-:W-:Y:S01]  /*84e0*/  FFMA R42, R81.reuse, R121, R42 ;  /* 0x00000079512a7223 */ /* 0x040fe2000000002a */
[C---:B------:R-:W-:Y:S01]  /*84f0*/  FMUL R46, R78.reuse, R51 ;  /* 0x000000334e2e7220 */ /* 0x040fe20000400000 */
[C---:B------:R-:W-:Y:S01]  /*8500*/  FFMA R43, R81.reuse, R128, R43 ;  /* 0x00000080512b7223 */ /* 0x040fe2000000002b */
[C---:B------:R-:W-:Y:S01]  /*8510*/  FMUL R47, R78.reuse, R52 ;  /* 0x000000344e2f7220 */ /* 0x040fe20000400000 */
        /* <DEDUP_REMOVED lines=10> */
[C---:B------:R-:W-:Y:S01]  /*85c0*/  FFMA R45, R81.reuse, R130, R45 ;  /* 0x00000082512d7223 */ /* 0x040fe2000000002d */
[C---:B------:R-:W-:Y:S01]  /*85d0*/  FMUL R59, R78.reuse, R64 ;  /* 0x000000404e3b7220 */ /* 0x040fe20000400000 */
[C---:B------:R-:W-:Y:S01]  /*85e0*/  FMUL R60, R78.reuse, R65 ;  /* 0x000000414e3c7220 */ /* 0x040fe20000400000 */
[C---:B------:R-:W-:Y:S01]  /*85f0*/  FMUL R61, R78.reuse, R66 ;  /* 0x000000424e3d7220 */ /* 0x040fe20000400000 */
[----:B------:R-:W-:Y:S01]  /*8600*/  FMUL R62, R78, R67 ;  /* 0x000000434e3e7220 */ /* 0x000fe20000400000 */
[C---:B------:R-:W-:Y:S01]  /*8610*/  FFMA R46, R81.reuse, R125, R46 ;  /* 0x0000007d512e7223 */ /* 0x040fe2000000002e */
[----:B------:R-:W-:Y:S01]  /*8620*/  F2FP.SATFINITE.E4M3.F32.PACK_AB_MERGE_C R64, R2, R0, R143 ;  /* 0x000000000240723e */ /* 0x000fe2000480708f */
[C---:B------:R-:W-:Y:S01]  /*8630*/  FFMA R47, R81.reuse, R132, R47 ;  /* 0x00000084512f7223 */ /* 0x040fe2000000002f */
[----:B------:R-:W-:Y:S01]  /*8640*/  F2FP.SATFINITE.E4M3.F32.PACK_AB_MERGE_C R65, R4, R3, R5 ;  /* 0x000000030441723e */ /* 0x000fe20004807005 */
[C---:B------:R-:W-:Y:S01]  /*8650*/  FFMA R48, R81.reuse, R127, R48 ;  /* 0x0000007f51307223 */ /* 0x040fe20000000030 */
[----:B------:R-:W-:Y:S01]  /*8660*/  F2FP.SATFINITE.E4M3.F32.PACK_AB_MERGE_C R66, R8, R7, R9 ;  /* 0x000000070842723e */ /* 0x000fe20004807009 */
[C---:B------:R-:W-:Y:S01]  /*8670*/  FFMA R49, R81.reuse, R134, R49 ;  /* 0x0000008651317223 */ /* 0x040fe20000000031 */
[----:B------:R-:W-:Y:S01]  /*8680*/  F2FP.SATFINITE.E4M3.F32.PACK_AB_MERGE_C R67, R12, R11, R13 ;  /* 0x0000000b0c43723e */ /* 0x000fe2000480700d */
[----:B------:R-:W-:Y:S01]  /*8690*/  FMUL R53, R78, R58 ;  /* 0x0000003a4e357220 */ /* 0x000fe20000400000 */
[C---:B------:R-:W-:Y:S01]  /*86a0*/  FFMA R50, R81.reuse, R129, R50 ;  /* 0x0000008151327223 */ /* 0x040fe20000000032 */
[C---:B------:R-:W-:Y:S01]  /*86b0*/  FFMA R51, R81.reuse, R136, R51 ;  /* 0x0000008851337223 */ /* 0x040fe20000000033 */
[C---:B------:R-:W-:Y:S01]  /*86c0*/  FFMA R52, R81.reuse, R131, R52 ;  /* 0x0000008351347223 */ /* 0x040fe20000000034 */
[----:B------:R1:W-:Y:S01]  /*86d0*/  STS.128 [R172+UR49+0xa200], R64 ;  /* 0x00a20040ac007988 */ /* 0x0003e20008000c31 */
[C---:B------:R-:W-:Y:S01]  /*86e0*/  FFMA R53, R81.reuse, R138, R53 ;  /* 0x0000008a51357223 */ /* 0x040fe20000000035 */
[----:B------:R-:W-:Y:S01]  /*86f0*/  F2FP.SATFINITE.E4M3.F32.PACK_AB_MERGE_C R37, R38, R37, RZ ;  /* 0x000000252625723e */ /* 0x000fe200048070ff */
[C---:B------:R-:W-:Y:S01]  /*8700*/  FFMA R54, R81.reuse, R133, R54 ;  /* 0x0000008551367223 */ /* 0x040fe20000000036 */
[----:B------:R-:W-:Y:S01]  /*8710*/  FMUL R58, R78, R63 ;  /* 0x0000003f4e3a7220 */ /* 0x000fe20000400000 */
[C---:B------:R-:W-:Y:S01]  /*8720*/  FFMA R55, R81.reuse, R140, R55 ;  /* 0x0000008c51377223 */ /* 0x040fe20000000037 */
[C---:B------:R-:W-:Y:S01]  /*8730*/  FFMA R56, R81.reuse, R135, R56 ;  /* 0x0000008751387223 */ /* 0x040fe20000000038 */
[C---:B------:R-:W-:Y:S01]  /*8740*/  FFMA R57, R81.reuse, R142, R57 ;  /* 0x0000008e51397223 */ /* 0x040fe20000000039 */
[----:B------:R1:W-:Y:S01]  /*8750*/  STS.128 [R193+0xa010], R16 ;  /* 0x00a01010c1007388 */ /* 0x0003e20000000c00 */
[----:B------:R-:W-:Y:S01]  /*8760*/  F2FP.SATFINITE.E4M3.F32.PACK_AB_MERGE_C R33, R36, R35, R37 ;  /* 0x000000232421723e */ /* 0x000fe20004807025 */
[C---:B------:R-:W-:Y:S01]  /*8770*/  FFMA R58, R81.reuse, R137, R58 ;  /* 0x00000089513a7223 */ /* 0x040fe2000000003a */
[----:B------:R-:W-:Y:S01]  /*8780*/  F2FP.SATFINITE.E4M3.F32.PACK_AB_MERGE_C R34, R42, R41, RZ ;  /* 0x000000292a22723e */ /* 0x000fe200048070ff */
[C---:B------:R-:W-:Y:S01]  /*8790*/  FFMA R59, R81.reuse, R82, R59 ;  /* 0x00000052513b7223 */ /* 0x040fe2000000003b */
[----:B------:R-:W-:Y:S01]  /*87a0*/  F2FP.SATFINITE.E4M3.F32.PACK_AB_MERGE_C R35, R46, R45, RZ ;  /* 0x0000002d2e23723e */ /* 0x000fe200048070ff */
        /* <DEDUP_REMOVED lines=25> */
[----:B------:R-:W-:Y:S02]  /*8940*/  UIADD3 UR8, UP0, UPT, UR52, 0x680, URZ ;  /* 0x0000068034087890 */ /* 0x000fe4000ff1e0ff */
[----:B------:R-:W-:Y:S02]  /*8950*/  UIADD3 UR5, UPT, UPT, UR41, 0x40, URZ ;  /* 0x0000004029057890 */ /* 0x000fe4000fffe0ff */
[----:B------:R-:W-:Y:S02]  /*8960*/  UIADD3 UR4, UPT, UPT, UR49, 0xa200, URZ ;  /* 0x0000a20031047890 */ /* 0x000fe4000fffe0ff */
[----:B------:R-:W-:Y:S01]  /*8970*/  UIADD3.X UR9, UPT, UPT, URZ, UR53, URZ, UP0, !UPT ;  /* 0x00000035ff097290 */ /* 0x000fe200087fe4ff */
[----:B------:R-:W-:Y:S01]  /*8980*/  UMOV UR6, UR42 ;  /* 0x0000002a00067c82 */ /* 0x000fe20008000000 */
[----:B------:R-:W-:Y:S07]  /*8990*/  UMOV UR7, UR36 ;  /* 0x0000002400077c82 */ /* 0x000fee0008000000 */
[----:B------:R2:W-:Y:S01]  /*89a0*/  UTMASTG.3D [UR4], [UR8] ;  /* 0x00000004080073b5 */ /* 0x0005e20008010000 */
[----:B------:R0:W-:Y:S01]  /*89b0*/  UTMACMDFLUSH ;  /* 0x00000000000079b7 */ /* 0x0001e20000000000 */
[----:B--2---:R-:W-:Y:S04]  /*89c0*/  DEPBAR.LE SB0, 0x1 ;  /* 0x000080400000791a */ /* 0x004fe80000000000 */
.L_x_125:
[----:B------:R-:W-:Y:S05]  /*89d0*/  BSYNC.RECONVERGENT B0 ;  /* 0x0000000000007941 */ /* 0x000fea0003800200 */
.L_x_124:
        /* <DEDUP_REMOVED lines=16> */
.L_x_129:
[----:B------:R-:W-:Y:S05]  /*8ae0*/  BSYNC B0 ;  /* 0x0000000000007941 */ /* 0x000fea0003800000 */
.L_x_128:
        /* <DEDUP_REMOVED lines=20> */
.L_x_127:
[----:B------:R-:W-:Y:S05]  /*8c30*/  BSYNC B1 ;  /* 0x0000000000017941 */ /* 0x000fea0003800000 */
.L_x_126:
[----:B--2---:R-:W-:Y:S01]  /*8c40*/  VIADD R0, R80, 0x80 ;  /* 0x0000008050007836 */ /* 0x004fe20000000000 */
        /* <DEDUP_REMOVED lines=10> */
[----:B------:R-:W5:Y:S01]  /*8cf0*/  LDCU.64 UR6, c[0x4][0x80] ;  /* 0x01001000ff0677ac */ /* 0x000f620008000a00 */
[----:B------:R-:W1:Y:S01]  /*8d00*/  LDC.64 R2, c[0x4][R3] ;  /* 0x0100000003027b82 */ /* 0x000e620000000a00 */
[----:B------:R-:W3:Y:S01]  /*8d10*/  LDCU.64 UR4, c[0x4][0x18] ;  /* 0x01000300ff0477ac */ /* 0x000ee20008000a00 */
[----:B--2---:R-:W-:Y:S01]  /*8d20*/  MOV R5, UR9 ;  /* 0x0000000900057c02 */ /* 0x004fe20008000f00 */
[----:B------:R-:W-:Y:S01]  /*8d30*/  IMAD.U32 R4, RZ, RZ, UR8 ;  /* 0x00000008ff047e24 */ /* 0x000fe2000f8e00ff */
[----:B-----5:R-:W-:Y:S01]  /*8d40*/  MOV R7, UR7 ;  /* 0x0000000700077c02 */ /* 0x020fe20008000f00 */
[----:B------:R-:W-:Y:S01]  /*8d50*/  IMAD.U32 R6, RZ, RZ, UR6 ;  /* 0x00000006ff067e24 */ /* 0x000fe2000f8e00ff */
[----:B---3--:R-:W-:Y:S01]  /*8d60*/  MOV R11, UR5 ;  /* 0x00000005000b7c02 */ /* 0x008fe20008000f00 */
[----:B------:R-:W-:Y:S02]  /*8d70*/  IMAD.U32 R10, RZ, RZ, UR4 ;  /* 0x00000004ff0a7e24 */ /* 0x000fe4000f8e00ff */
[----:B------:R-:W-:Y:S07]  /*8d80*/  LEPC R20, `(.L_x_132) ;  /* 0x000000001014794e */ /* 0x000fee0000000000 */
[----:B-1--4-:R-:W-:Y:S05]  /*8d90*/  CALL.ABS.NOINC R2 ;  /* 0x0000000002007343 */ /* 0x012fea0003c00000 */
.L_x_132:
[----:B------:R-:W-:Y:S05]  /*8da0*/  BSYNC.RECONVERGENT B6 ;  /* 0x0000000000067941 */ /* 0x000fea0003800200 */
.L_x_131:
[----:B---3--:R-:W-:Y:S01]  /*8db0*/  F2FP.F16.E4M3.UNPACK_B R4, R149 ;  /* 0x00000095ff04723e */ /* 0x008fe200020006ff */
        /* <DEDUP_REMOVED lines=13> */
[----:B----4-:R-:W-:Y:S01]  /*8e90*/  F2FP.F16.E4M3.UNPACK_B R125, R159.H1 ;  /* 0x0000009fff7d723e */ /* 0x010fe200030006ff */
        /* <DEDUP_REMOVED lines=262> */
[----:B------:R-:W-:Y:S02]  /*9f00*/  UIADD3 UR8, UP0, UPT, UR52, 0x680, URZ ;  /* 0x0000068034087890 */ /* 0x000fe4000ff1e0ff */
[----:B------:R-:W-:Y:S02]  /*9f10*/  UIADD3 UR5, UPT, UPT, UR41, 0x80, URZ ;  /* 0x0000008029057890 */ /* 0x000fe4000fffe0ff */
[----:B------:R-:W-:Y:S01]  /*9f20*/  MOV R188, UR10 ;  /* 0x0000000a00bc7c02 */ /* 0x000fe20008000f00 */
[----:B------:R-:W-:Y:S01]  /*9f30*/  UIADD3.X UR9, UPT, UPT, URZ, UR53, URZ, UP0, !UPT ;  /* 0x00000035ff097290 */ /* 0x000fe200087fe4ff */
[----:B------:R-:W-:Y:S02]  /*9f40*/  UMOV UR6, UR42 ;  /* 0x0000002a00067c82 */ /* 0x000fe40008000000 */
[----:B------:R-:W-:Y:S01]  /*9f50*/  R2UR UR4, R188 ;  /* 0x00000000bc0472ca */ /* 0x000fe200000e0000 */
[----:B------:R-:W-:Y:S11]  /*9f60*/  UMOV UR7, UR36 ;  /* 0x0000002400077c82 */ /* 0x000ff60008000000 */
[----:B------:R-:W-:Y:S01]  /*9f70*/  @!UPT UIADD3 URZ, UPT, UPT, URZ, URZ, URZ ;  /* 0x000000fffffff290 */ /* 0x000fe2000fffe0ff */
[----:B------:R2:W-:Y:S01]  /*9f80*/  UTMASTG.3D [UR4], [UR8] ;  /* 0x00000004080073b5 */ /* 0x0005e20008010000 */
[----:B------:R0:W-:Y:S01]  /*9f90*/  UTMACMDFLUSH ;  /* 0x00000000000079b7 */ /* 0x0001e20000000000 */
[----:B--2---:R-:W-:Y:S04]  /*9fa0*/  DEPBAR.LE SB0, 0x1 ;  /* 0x000080400000791a */ /* 0x004fe80000000000 */
.L_x_134:
[----:B------:R-:W-:Y:S05]  /*9fb0*/  BSYNC.RECONVERGENT B0 ;  /* 0x0000000000007941 */ /* 0x000fea0003800200 */
.L_x_133:
        /* <DEDUP_REMOVED lines=16> */
.L_x_138:
[----:B------:R-:W-:Y:S05]  /*a0c0*/  BSYNC B0 ;  /* 0x0000000000007941 */ /* 0x000fea0003800000 */
.L_x_137:
        /* <DEDUP_REMOVED lines=20> */
.L_x_136:
[----:B------:R-:W-:Y:S05]  /*a210*/  BSYNC B1 ;  /* 0x0000000000017941 */ /* 0x000fea0003800000 */
.L_x_135:
[----:B--2---:R-:W-:Y:S05]  /*a220*/  VIADD R0, R80, 0xc0 ;  /* 0x000000c050007836 */ /* 0x004fea0000000000 */
        /* <DEDUP_REMOVED lines=20> */
.L_x_140:
[----:B------:R-:W-:Y:S01]  /*a370*/  ISETP.NE.AND P0, PT, R189, RZ, PT ;  /* 0x000000ffbd00720c */ /* 0x000fe20003f05270 */
[----:B------:R-:W-:Y:S05]  /*a380*/  WARPSYNC.ALL ;  /* 0x0000000000007948 */ /* 0x000fea0003800000 */
[----:B------:R-:W-:Y:S01]  /*a390*/  R2UR UR4, R80 ;  /* 0x00000000500472ca */ /* 0x000fe200000e0000 */
[----:B------:R-:W-:Y:S01]  /*a3a0*/  BSSY.RECONVERGENT B0, `(.L_x_141) ;  /* 0x000011c000007945 */ /* 0x000fe20003800200 */
[----:B---3--:R-:W-:Y:S02]  /*a3b0*/  F2FP.F16.E4M3.UNPACK_B R11, R149 ;  /* 0x00000095ff0b723e */ /* 0x008fe400020006ff */
[----:B------:R-:W-:Y:S02]  /*a3c0*/  F2FP.F16.E4M3.UNPACK_B R10, R150 ;  /* 0x00000096ff0a723e */ /* 0x000fe400020006ff */
[----:B------:R-:W-:Y:S01]  /*a3d0*/  F2FP.F16.E4M3.UNPACK_B R9, R151 ;  /* 0x00000097ff09723e */ /* 0x000fe200020006ff */
[--C-:B------:R-:W-:Y:S01]  /*a3e0*/  HADD2.F32 R83, -RZ, R11.reuse.H0_H0 ;  /* 0x2000000bff537230 */ /* 0x100fe20000004100 */
[----:B----4-:R-:W-:Y:S01]  /*a3f0*/  F2FP.F16.E4M3.UNPACK_B R8, R152 ;  /* 0x00000098ff08723e */ /* 0x010fe200020006ff */
[----:B------:R-:W-:Y:S01]  /*a400*/  HADD2.F32 R84, -RZ, R11.H1_H1 ;  /* 0x3000000bff547230 */ /* 0x000fe20000004100 */
[----:B------:R-:W-:Y:S01]  /*a410*/  F2FP.F16.E4M3.UNPACK_B R7, R153 ;  /* 0x00000099ff07723e */ /* 0x000fe200020006ff */
[--C-:B------:R-:W-:Y:S01]  /*a420*/  HADD2.F32 R87, -RZ, R10.reuse.H0_H0 ;  /* 0x2000000aff577230 */ /* 0x100fe20000004100 */
[----:B------:R-:W-:Y:S01]  /*a430*/  F2FP.F16.E4M3.UNPACK_B R6, R154 ;  /* 0x0000009aff06723e */ /* 0x000fe200020006ff */
[----:B------:R-:W-:Y:S01]  /*a440*/  HADD2.F32 R88, -RZ, R10.H1_H1 ;  /* 0x3000000aff587230 */ /* 0x000fe20000004100 */
[----:B------:R-:W-:Y:S01]  /*a450*/  F2FP.F16.E4M3.UNPACK_B R5, R155 ;  /* 0x0000009bff05723e */ /* 0x000fe200020006ff */
[--C-:B------:R-:W-:Y:S01]  /*a460*/  HADD2.F32 R91, -RZ, R9.reuse.H0_H0 ;  /* 0x20000009ff5b7230 */ /* 0x100fe20000004100 */
[----:B-1----:R-:W-:Y:S01]  /*a470*/  F2FP.F16.E4M3.UNPACK_B R4, R156 ;  /* 0x0000009cff04723e */ /* 0x002fe200020006ff */
[----:B------:R-:W-:Y:S01]  /*a480*/  HADD2.F32 R93, -RZ, R9.H1_H1 ;  /* 0x30000009ff5d7230 */ /* 0x000fe20000004100 */
[-C--:B------:R-:W-:Y:S01]  /*a490*/  F2FP.F16.E4M3.UNPACK_B R2, R148.reuse ;  /* 0x00000094ff02723e */ /* 0x080fe200020006ff */
[--C-:B------:R-:W-:Y:S01]  /*a4a0*/  HADD2.F32 R94, -RZ, R8.reuse.H0_H0 ;  /* 0x20000008ff5e7230 */ /* 0x100fe20000004100 */
[----:B------:R-:W-:Y:S01]  /*a4b0*/  F2FP.F16.E4M3.UNPACK_B R148, R148.H1 ;  /* 0x00000094ff94723e */ /* 0x000fe200030006ff */
[----:B------:R-:W-:Y:S01]  /*a4c0*/  HADD2.F32 R97, -RZ, R8.H1_H1 ;  /* 0x30000008ff617230 */ /* 0x000fe20000004100 */
[----:B------:R-:W-:Y:S01]  /*a4d0*/  F2FP.F16.E4M3.UNPACK_B R149, R149.H1 ;  /* 0x00000095ff95723e */ /* 0x000fe200030006ff */
[--C-:B------:R-:W-:Y:S01]  /*a4e0*/  HADD2.F32 R98, -RZ, R7.reuse.H0_H0 ;  /* 0x20000007ff627230 */ /* 0x100fe20000004100 */
[----:B------:R-:W-:Y:S01]  /*a4f0*/  F2FP.F16.E4M3.UNPACK_B R150, R150.H1 ;  /* 0x00000096ff96723e */ /* 0x000fe200030006ff */
[----:B------:R-:W-:Y:S01]  /*a500*/  HADD2.F32 R101, -RZ, R7.H1_H1 ;  /* 0x30000007ff657230 */ /* 0x000fe20000004100 */
[----:B------:R-:W-:Y:S01]  /*a510*/  F2FP.F16.E4M3.UNPACK_B R151, R151.H1 ;  /* 0x00000097ff97723e */ /* 0x000fe200030006ff */
[--C-:B------:R-:W-:Y:S01]  /*a520*/  HADD2.F32 R102, -RZ, R6.reuse.H0_H0 ;  /* 0x20000006ff667230 */ /* 0x100fe20000004100 */
[----:B------:R-:W-:Y:S01]  /*a530*/  IADD3 R191, PT, PT, R191, 0xc0, RZ ;  /* 0x000000c0bfbf7810 */ /* 0x000fe20007ffe0ff */
[----:B------:R-:W-:Y:S01]  /*a540*/  HADD2.F32 R105, -RZ, R6.H1_H1 ;  /* 0x30000006ff697230 */ /* 0x000fe20000004100 */
[----:B------:R-:W-:Y:S01]  /*a550*/  F2FP.F16.E4M3.UNPACK_B R138, R163 ;  /* 0x000000a3ff8a723e */ /* 0x000fe200020006ff */
[--C-:B------:R-:W-:Y:S01]  /*a560*/  HADD2.F32 R106, -RZ, R5.reuse.H0_H0 ;  /* 0x20000005ff6a7230 */ /* 0x100fe20000004100 */
[----:B------:R-:W-:Y:S01]  /*a570*/  LOP3.LUT R191, R191, 0xfefffff8, RZ, 0xc0, !PT ;  /* 0xfefffff8bfbf7812 */ /* 0x000fe200078ec0ff */
[----:B------:R-:W-:Y:S01]  /*a580*/  HADD2.F32 R109, -RZ, R5.H1_H1 ;  /* 0x30000005ff6d7230 */ /* 0x000fe20000004100 */
[----:B------:R-:W-:Y:S01]  /*a590*/  F2FP.F16.E4M3.UNPACK_B R116, R157 ;  /* 0x0000009dff74723e */ /* 0x000fe200020006ff */
[--C-:B------:R-:W-:Y:S01]  /*a5a0*/  HADD2.F32 R110, -RZ, R4.reuse.H0_H0 ;  /* 0x20000004ff6e7230 */ /* 0x100fe20000004100 */
[----:B------:R-:W-:Y:S01]  /*a5b0*/  F2FP.F16.E4M3.UNPACK_B R120, R158 ;  /* 0x0000009eff78723e */ /* 0x000fe200020006ff */
[----:B------:R-:W-:Y:S01]  /*a5c0*/  HADD2.F32 R113, -RZ, R4.H1_H1 ;  /* 0x30000004ff717230 */ /* 0x000fe20000004100 */
[----:B------:R-:W-:Y:S01]  /*a5d0*/  F2FP.F16.E4M3.UNPACK_B R124, R159 ;  /* 0x0000009fff7c723e */ /* 0x000fe200020006ff */
[----:B------:R-:W1:Y:S01]  /*a5e0*/  LDTM.x64 R4, tmem[UR4+0xc0] ;  /* 0x0000c004000479ee */ /* 0x000e620008340000 */
[--C-:B------:R-:W-:Y:S01]  /*a5f0*/  HADD2.F32 R0, -RZ, R2.reuse.H0_H0 ;  /* 0x20000002ff007230 */ /* 0x100fe20000004100 */
[----:B------:R-:W-:Y:S01]  /*a600*/  NOP ;  /* 0x0000000000007918 */ /* 0x000fe20000000000 */
[----:B-1----:R1:W-:Y:S01]  /*a610*/  SYNCS.ARRIVE.TRANS64.RED.A1T0 RZ, [R191+URZ], RZ ;  /* 0x000000ffbfff79a7 */ /* 0x0023e200081004ff */
[----:B------:R-:W-:Y:S01]  /*a620*/  HADD2.F32 R2, -RZ, R2.H1_H1 ;  /* 0x30000002ff027230 */ /* 0x000fe20000004100 */
[----:B------:R-:W-:Y:S01]  /*a630*/  F2FP.F16.E4M3.UNPACK_B R128, R160 ;  /* 0x000000a0ff80723e */ /* 0x000fe200020006ff */
[--C-:B------:R-:W-:Y:S01]  /*a640*/  HADD2.F32 R86, -RZ, R149.reuse.H1_H1 ;  /* 0x30000095ff567230 */ /* 0x100fe20000004100 */
[----:B------:R-:W-:Y:S01]  /*a650*/  F2FP.F16.E4M3.UNPACK_B R132, R161 ;  /* 0x000000a1ff84723e */ /* 0x000fe200020006ff */
[--C-:B------:R-:W-:Y:S01]  /*a660*/  HADD2.F32 R114, -RZ, R116.reuse.H0_H0 ;  /* 0x20000074ff727230 */ /* 0x100fe20000004100 */
[----:B------:R-:W-:Y:S01]  /*a670*/  F2FP.F16.E4M3.UNPACK_B R136, R162 ;  /* 0x000000a2ff88723e */ /* 0x000fe200020006ff */
[----:B------:R-:W-:Y:S01]  /*a680*/  HADD2.F32 R117, -RZ, R116.H1_H1 ;  /* 0x30000074ff757230 */ /* 0x000fe20000004100 */
[----:B------:R-:W-:Y:S01]  /*a690*/  F2FP.F16.E4M3.UNPACK_B R152, R152.H1 ;  /* 0x00000098ff98723e */ /* 0x000fe200030006ff */
        /* <DEDUP_REMOVED lines=12> */
[C---:B------:R-:W-:Y:S01]  /*a760*/  FMUL R4, R78.reuse, R4 ;  /* 0x000000044e047220 */ /* 0x040fe20000400000 */
[C---:B------:R-:W-:Y:S01]  /*a770*/  FMUL R5, R78.reuse, R5 ;  /* 0x000000054e057220 */ /* 0x040fe20000400000 */
[----:B------:R-:W-:Y:S02]  /*a780*/  HADD2.F32 R3, -RZ, R148.H0_H0 ;  /* 0x20000094ff037230 */ /* 0x000fe40000004100 */
        /* <DEDUP_REMOVED lines=9> */
[----:B------:R-:W-:Y:S02]  /*a820*/  HADD2.F32 R130, -RZ, R132.H0_H0 ;  /* 0x20000084ff827230 */ /* 0x000fe40000004100 */
[C---:B------:R-:W-:Y:S01]  /*a830*/  FMUL R6, R78.reuse, R6 ;  /* 0x000000064e067220 */ /* 0x040fe20000400000 */
[----:B------:R-:W-:Y:S02]  /*a840*/  HADD2.F32 R82, -RZ, R148.H1_H1 ;  /* 0x30000094ff527230 */ /* 0x000fe40000004100 */
[C---:B------:R-:W-:Y:S01]  /*a850*/  FMUL R7, R78.reuse, R7 ;  /* 0x000000074e077220 */ /* 0x040fe20000400000 */
[----:B------:R-:W-:Y:S02]  /*a860*/  HADD2.F32 R85, -RZ, R149.H0_H0 ;  /* 0x20000095ff557230 */ /* 0x000fe40000004100 */
[C---:B------:R-:W-:Y:S01]  /*a870*/  FFMA R6, R81.reuse, R3, R6 ;  /* 0x0000000351067223 */ /* 0x040fe20000000006 */
[----:B------:R-:W-:Y:S02]  /*a880*/  HADD2.F32 R133, -RZ, R132.H1_H1 ;  /* 0x30000084ff857230 */ /* 0x000fe40000004100 */
[C---:B------:R-:W-:Y:S01]  /*a890*/  FFMA R7, R81.reuse, R82, R7 ;  /* 0x0000005251077223 */ /* 0x040fe20000000007 */
[C---:B------:R-:W-:Y:S01]  /*a8a0*/  FFMA R8, R81.reuse, R83, R8 ;  /* 0x0000005351087223 */ /* 0x040fe20000000008 */
[C---:B------:R-:W-:Y:S01]  /*a8b0*/  FFMA R9, R81.reuse, R84, R9 ;  /* 0x0000005451097223 */ /* 0x040fe20000000009 */
[--C-:B------:R-:W-:Y:S02]  /*a8c0*/  HADD2.F32 R82, -RZ, R138.reuse.H0_H0 ;  /* 0x2000008aff527230 */ /* 0x100fe40000004100 */
[C---:B------:R-:W-:Y:S01]  /*a8d0*/  FMUL R10, R78.reuse, R10 ;  /* 0x0000000a4e0a7220 */ /* 0x040fe20000400000 */
[----:B------:R-:W-:Y:S02]  /*a8e0*/  HADD2.F32 R83, -RZ, R138.H1_H1 ;  /* 0x3000008aff537230 */ /* 0x000fe40000004100 */
[C---:B------:R-:W-:Y:S01]  /*a8f0*/  FMUL R11, R78.reuse, R11 ;  /* 0x0000000b4e0b7220 */ /* 0x040fe20000400000 */
[----:B------:R-:W-:Y:S02]  /*a900*/  HADD2.F32 R89, -RZ, R150.H0_H0 ;  /* 0x20000096ff597230 */ /* 0x000fe40000004100 */
[C---:B------:R-:W-:Y:S01]  /*a910*/  FFMA R10, R81.reuse, R85, R10 ;  /* 0x00000055510a7223 */ /* 0x040fe2000000000a */
[--C-:B------:R-:W-:Y:S02]  /*a920*/  HADD2.F32 R134, -RZ, R136.reuse.H0_H0 ;  /* 0x20000088ff867230 */ /* 0x100fe40000004100 */
[C---:B------:R-:W-:Y:S01]  /*a930*/  FFMA R11, R81.reuse, R86, R11 ;  /* 0x00000056510b7223 */ /* 0x040fe2000000000b */
[C---:B------:R-:W-:Y:S01]  /*a940*/  FFMA R12, R81.reuse, R87, R12 ;  /* 0x00000057510c7223 */ /* 0x040fe2000000000c */
[----:B------:R-:W-:Y:S01]  /*a950*/  FFMA R13, R81, R88, R13 ;  /* 0x00000058510d7223 */ /* 0x000fe2000000000d */
[----:B------:R-:W-:Y:S01]  /*a960*/  F2FP.SATFINITE.E4M3.F32.PACK_AB_MERGE_C R86, R7, R6, RZ ;  /* 0x000000060756723e */ /* 0x000fe200048070ff */
[C---:B------:R-:W-:Y:S01]  /*a970*/  FMUL R7, R78.reuse, R20 ;  /* 0x000000144e077220 */ /* 0x040fe20000400000 */
[----:B------:R-:W-:Y:S01]  /*a980*/  F2FP.SATFINITE.E4M3.F32.PACK_AB_MERGE_C R138, R11, R10, RZ ;  /* 0x0000000a0b8a723e */ /* 0x000fe200048070ff */
[C---:B------:R-:W-:Y:S01]  /*a990*/  FMUL R10, R78.reuse, R21 ;  /* 0x000000154e0a7220 */ /* 0x040fe20000400000 */
[C---:B------:R-:W-:Y:S01]  /*a9a0*/  FMUL R21, R78.reuse, R28 ;  /* 0x0000001c4e157220 */ /* 0x040fe20000400000 */
[----:B------:R-:W-:Y:S02]  /*a9b0*/  HADD2.F32 R137, -RZ, R136.H1_H1 ;  /* 0x30000088ff897230 */ /* 0x000fe40000004100 */
[C---:B------:R-:W-:Y:S01]  /*a9c0*/  FMUL R14, R78.reuse, R14 ;  /* 0x0000000e4e0e7220 */ /* 0x040fe20000400000 */
[----:B------:R-:W-:Y:S02]  /*a9d0*/  HADD2.F32 R90, -RZ, R150.H1_H1 ;  /* 0x30000096ff5a7230 */ /* 0x000fe40000004100 */
[C---:B------:R-:W-:Y:S01]  /*a9e0*/  FMUL R15, R78.reuse, R15 ;  /* 0x0000000f4e0f7220 */ /* 0x040fe20000400000 */
[--C-:B------:R-:W-:Y:S02]  /*a9f0*/  HADD2.F32 R92, -RZ, R151.reuse.H0_H0 ;  /* 0x20000097ff5c7230 */ /* 0x100fe40000004100 */
[C---:B------:R-:W-:Y:S01]  /*aa00*/  FFMA R14, R81.reuse, R89, R14 ;  /* 0x00000059510e7223 */ /* 0x040fe2000000000e */
[----:B------:R-:W-:Y:S02]  /*aa10*/  HADD2.F32 R95, -RZ, R151.H1_H1 ;  /* 0x30000097ff5f7230 */ /* 0x000fe40000004100 */
[C---:B------:R-:W-:Y:S01]  /*aa20*/  FFMA R15, R81.reuse, R90, R15 ;  /* 0x0000005a510f7223 */ /* 0x040fe2000000000f */
[C---:B------:R-:W-:Y:S01]  /*aa30*/  FFMA R0, R81.reuse, R91, R0 ;  /* 0x0000005b51007223 */ /* 0x040fe20000000000 */
[----:B------:R-:W-:Y:S01]  /*aa40*/  FFMA R2, R81, R93, R2 ;  /* 0x0000005d51027223 */ /* 0x000fe20000000002 */
[C---:B------:R-:W-:Y:S01]  /*aa50*/  FMUL R3, R78.reuse, R18 ;  /* 0x000000124e037220 */ /* 0x040fe20000400000 */
[C---:B------:R-:W-:Y:S01]  /*aa60*/  FMUL R18, R78.reuse, R25 ;  /* 0x000000194e127220 */ /* 0x040fe20000400000 */
[----:B------:R-:W-:Y:S01]  /*aa70*/  F2FP.SATFINITE.E4M3.F32.PACK_AB_MERGE_C R14, R15, R14, RZ ;  /* 0x0000000e0f0e723e */ /* 0x000fe200048070ff */
[C---:B------:R-:W-:Y:S01]  /*aa80*/  FMUL R25, R78.reuse, R32 ;  /* 0x000000204e197220 */ /* 0x040fe20000400000 */
[C---:B------:R-:W-:Y:S01]  /*aa90*/  FFMA R3, R81.reuse, R92, R3 ;  /* 0x0000005c51037223 */ /* 0x040fe20000000003 */
[C---:B------:R-:W-:Y:S01]  /*aaa0*/  FMUL R6, R78.reuse, R19 ;  /* 0x000000134e067220 */ /* 0x040fe20000400000 */
[--C-:B------:R-:W-:Y:S02]  /*aab0*/  HADD2.F32 R96, -RZ, R152.reuse.H0_H0 ;  /* 0x20000098ff607230 */ /* 0x100fe40000004100 */
[C---:B------:R-:W-:Y:S01]  /*aac0*/  FMUL R11, R78.reuse, R22 ;  /* 0x000000164e0b7220 */ /* 0x040fe20000400000 */
[----:B------:R-:W-:Y:S02]  /*aad0*/  HADD2.F32 R99, -RZ, R152.H1_H1 ;  /* 0x30000098ff637230 */ /* 0x000fe40000004100 */
[C---:B------:R-:W-:Y:S01]  /*aae0*/  FFMA R6, R81.reuse, R95, R6 ;  /* 0x0000005f51067223 */ /* 0x040fe20000000006 */
[C---:B------:R-:W-:Y:S01]  /*aaf0*/  FFMA R7, R81.reuse, R94, R7 ;  /* 0x0000005e51077223 */ /* 0x040fe20000000007 */
[C---:B------:R-:W-:Y:S01]  /*ab00*/  FFMA R10, R81.reuse, R97, R10 ;  /* 0x00000061510a7223 */ /* 0x040fe2000000000a */
[C---:B------:R-:W-:Y:S01]  /*ab10*/  FFMA R11, R81.reuse, R96, R11 ;  /* 0x00000060510b7223 */ /* 0x040fe2000000000b */
[----:B------:R-:W-:Y:S01]  /*ab20*/  FMUL R22, R78, R29 ;  /* 0x0000001d4e167220 */ /* 0x000fe20000400000 */
[----:B------:R-:W-:Y:S01]  /*ab30*/  F2FP.SATFINITE.E4M3.F32.PACK_AB_MERGE_C R3, R6, R3, RZ ;  /* 0x000000030603723e */ /* 0x000fe200048070ff */
[C---:B------:R-:W-:Y:S01]  /*ab40*/  FMUL R29, R78.reuse, R36 ;  /* 0x000000244e1d7220 */ /* 0x040fe20000400000 */
        /* <DEDUP_REMOVED lines=11> */
[----:B------:R-:W-:Y:S01]  /*ac00*/  FMUL R20, R78, R27 ;  /* 0x0000001b4e147220 */ /* 0x000fe20000400000 */
[--C-:B------:R-:W-:Y:S01]  /*ac10*/  HADD2.F32 R104, -RZ, R154.reuse.H0_H0 ;  /* 0x2000009aff687230 */ /* 0x100fe20000004100 */
[----:B------:R-:W-:Y:S01]  /*ac20*/  F2FP.SATFINITE.E4M3.F32.PACK_AB_MERGE_C R16, R10, R7, R16 ;  /* 0x000000070a10723e */ /* 0x000fe20004807010 */
[----:B------:R-:W-:Y:S02]  /*ac30*/  HADD2.F32 R107, -RZ, R154.H1_H1 ;  /* 0x3000009aff6b7230 */ /* 0x000fe40000004100 */
        /* <DEDUP_REMOVED lines=28> */
[----:B------:R-:W-:Y:S01]  /*ae00*/  F2FP.F16.E4M3.UNPACK_B R159, R159.H1 ;  /* 0x0000009fff9f723e */ /* 0x000fe200030006ff */
[----:B------:R-:W-:Y:S01]  /*ae10*/  FMUL R38, R78, R45 ;  /* 0x0000002d4e267220 */ /* 0x000fe20000400000 */
[----:B------:R-:W-:Y:S01]  /*ae20*/  F2FP.SATFINITE.E4M3.F32.PACK_AB_MERGE_C R19, R28, R27, RZ ;  /* 0x0000001b1c13723e */ /* 0x000fe200048070ff */
[----:B------:R-:W-:Y:S01]  /*ae30*/  FFMA R31, R81, R112, R31 ;  /* 0x00000070511f7223 */ /* 0x000fe2000000001f */
[C---:B------:R-:W-:Y:S01]  /*ae40*/  FMUL R45, R78.reuse, R52 ;  /* 0x000000344e2d7220 */ /* 0x040fe20000400000 */
[C---:B------:R-:W-:Y:S01]  /*ae50*/  FMUL R52, R78.reuse, R59 ;  /* 0x0000003b4e347220 */ /* 0x040fe20000400000 */
[----:B------:R-:W-:Y:S01]  /*ae60*/  F2FP.F16.E4M3.UNPACK_B R160, R160.H1 ;  /* 0x000000a0ffa0723e */ /* 0x000fe200030006ff */
[C---:B------:R-:W-:Y:S01]  /*ae70*/  FMUL R59, R78.reuse, R66 ;  /* 0x000000424e3b7220 */ /* 0x040fe20000400000 */
[----:B------:R-:W-:Y:S01]  /*ae80*/  F2FP.SATFINITE.E4M3.F32.PACK_AB_MERGE_C R66, R13, R12, R14 ;  /* 0x0000000c0d42723e */ /* 0x000fe2000480700e */
        /* <DEDUP_REMOVED lines=11> */
[C---:B------:R-:W-:Y:S01]  /*af40*/  FFMA R35, R81.reuse, R116, R35 ;  /* 0x0000007451237223 */ /* 0x040fe20000000023 */
[C---:B------:R-:W-:Y:S01]  /*af50*/  FMUL R36, R78.reuse, R43 ;  /* 0x0000002b4e247220 */ /* 0x040fe20000400000 */
[--C-:B------:R-:W-:Y:S02]  /*af60*/  HADD2.F32 R120, -RZ, R158.reuse.H0_H0 ;  /* 0x2000009eff787230 */ /* 0x100fe40000004100 */
[C---:B------:R-:W-:Y:S01]  /*af70*/  FMUL R39, R78.reuse, R46 ;  /* 0x0000002e4e277220 */ /* 0x040fe20000400000 */
[----:B------:R-:W-:Y:S02]  /*af80*/  HADD2.F32 R123, -RZ, R158.H1_H1 ;  /* 0x3000009eff7b7230 */ /* 0x000fe40000004100 */
        /* <DEDUP_REMOVED lines=11> */
[C---:B------:R-:W-:Y:S01]  /*b040*/  FFMA R42, R81.reuse, R125, R42 ;  /* 0x0000007d512a7223 */ /* 0x040fe2000000002a */
[C---:B------:R-:W-:Y:S01]  /*b050*/  FMUL R46, R78.reuse, R53 ;  /* 0x000000354e2e7220 */ /* 0x040fe20000400000 */
[--C-:B------:R-:W-:Y:S02]  /*b060*/  HADD2.F32 R128, -RZ, R160.reuse.H0_H0 ;  /* 0x200000a0ff807230 */ /* 0x100fe40000004100 */
[C---:B------:R-:W-:Y:S01]  /*b070*/  FMUL R50, R78.reuse, R57 ;  /* 0x000000394e327220 */ /* 0x040fe20000400000 */
[C---:B------:R-:W-:Y:S01]  /*b080*/  FMUL R51, R78.reuse, R58 ;  /* 0x0000003a4e337220 */ /* 0x040fe20000400000 */
[C---:B------:R-:W-:Y:S01]  /*b090*/  FMUL R53, R78.reuse, R60 ;  /* 0x0000003c4e357220 */ /* 0x040fe20000400000 */
[C---:B------:R-:W-:Y:S01]  /*b0a0*/  FFMA R43, R81.reuse, R124, R43 ;  /* 0x0000007c512b7223 */ /* 0x040fe2000000002b */
[----:B------:R-:W-:Y:S02]  /*b0b0*/  HADD2.F32 R131, -RZ, R160.H1_H1 ;  /* 0x300000a0ff837230 */ /* 0x000fe40000004100 */
[C---:B------:R-:W-:Y:S01]  /*b0c0*/  FMUL R47, R78.reuse, R54 ;  /* 0x000000364e2f7220 */ /* 0x040fe20000400000 */
[C---:B------:R-:W-:Y:S01]  /*b0d0*/  FMUL R57, R78.reuse, R64 ;  /* 0x000000404e397220 */ /* 0x040fe20000400000 */
[C---:B------:R-:W-:Y:S01]  /*b0e0*/  FMUL R58, R78.reuse, R65 ;  /* 0x000000414e3a7220 */ /* 0x040fe20000400000 */
[C---:B------:R-:W-:Y:S01]  /*b0f0*/  FMUL R60, R78.reuse, R67 ;  /* 0x000000434e3c7220 */ /* 0x040fe20000400000 */
[----:B------:R-:W-:Y:S01]  /*b100*/  FFMA R44, R81, R127, R44 ;  /* 0x0000007f512c7223 */ /* 0x000fe2000000002c */
[C---:B------:R-:W-:Y:S01]  /*b110*/  FMUL R48, R78.reuse, R55 ;  /* 0x000000374e307220 */ /* 0x040fe20000400000 */
[----:B------:R-:W-:Y:S01]  /*b120*/  F2FP.SATFINITE.E4M3.F32.PACK_AB_MERGE_C R64, R5, R4, R86 ;  /* 0x000000040540723e */ /* 0x000fe20004807056 */
[----:B------:R-:W-:Y:S01]  /*b130*/  FFMA R45, R81, R126, R45 ;  /* 0x0000007e512d7223 */ /* 0x000fe2000000002d */
[----:B------:R-:W-:Y:S01]  /*b140*/  F2FP.SATFINITE.E4M3.F32.PACK_AB_MERGE_C R65, R9, R8, R138 ;  /* 0x000000080941723e */ /* 0x000fe2000480708a */
[----:B------:R-:W-:Y:S01]  /*b150*/  FMUL R49, R78, R56 ;  /* 0x000000384e317220 */ /* 0x000fe20000400000 */
[----:B------:R-:W-:Y:S01]  /*b160*/  F2FP.SATFINITE.E4M3.F32.PACK_AB_MERGE_C R67, R2, R0, R3 ;  /* 0x000000000243723e */ /* 0x000fe20004807003 */
[C---:B------:R-:W-:Y:S01]  /*b170*/  FFMA R46, R81.reuse, R129, R46 ;  /* 0x00000081512e7223 */ /* 0x040fe2000000002e */
[----:B------:R-:W-:Y:S01]  /*b180*/  F2FP.F16.E4M3.UNPACK_B R162, R162.H1 ;  /* 0x000000a2ffa2723e */ /* 0x000fe200030006ff */
[--C-:B------:R-:W-:Y:S02]  /*b190*/  HADD2.F32 R132, -RZ, R161.reuse.H0_H0 ;  /* 0x200000a1ff847230 */ /* 0x100fe40000004100 */
[C---:B------:R-:W-:Y:S01]  /*b1a0*/  FFMA R47, R81.reuse, R128, R47 ;  /* 0x00000080512f7223 */ /* 0x040fe2000000002f */
[----:B------:R1:W-:Y:S01]  /*b1b0*/  STS.128 [R172+UR49+0xa200], R64 ;  /* 0x00a20040ac007988 */ /* 0x0003e20008000c31 */
[----:B------:R-:W-:Y:S02]  /*b1c0*/  HADD2.F32 R135, -RZ, R161.H1_H1 ;  /* 0x300000a1ff877230 */ /* 0x000fe40000004100 */
[C---:B------:R-:W-:Y:S01]  /*b1d0*/  FFMA R48, R81.reuse, R131, R48 ;  /* 0x0000008351307223 */ /* 0x040fe20000000030 */
[C---:B------:R-:W-:Y:S01]  /*b1e0*/  FFMA R49, R81.reuse, R130, R49 ;  /* 0x0000008251317223 */ /* 0x040fe20000000031 */
[----:B------:R-:W-:Y:S01]  /*b1f0*/  F2FP.F16.E4M3.UNPACK_B R163, R163.H1 ;  /* 0x000000a3ffa3723e */ /* 0x000fe200030006ff */
[C---:B------:R-:W-:Y:S01]  /*b200*/  FFMA R50, R81.reuse, R133, R50 ;  /* 0x0000008551327223 */ /* 0x040fe20000000032 */
[----:B------:R-:W-:Y:S01]  /*b210*/  FMUL R54, R78, R61 ;  /* 0x0000003d4e367220 */ /* 0x000fe20000400000 */
[--C-:B------:R-:W-:Y:S01]  /*b220*/  HADD2.F32 R136, -RZ, R162.reuse.H0_H0 ;  /* 0x200000a2ff887230 */ /* 0x100fe20000004100 */
[----:B------:R1:W-:Y:S01]  /*b230*/  STS.128 [R193+0xa010], R16 ;  /* 0x00a01010c1007388 */ /* 0x0003e20000000c00 */
[----:B------:R-:W-:Y:S01]  /*b240*/  F2FP.SATFINITE.E4M3.F32.PACK_AB_MERGE_C R35, R36, R35, RZ ;  /* 0x000000232423723e */ /* 0x000fe200048070ff */
[C---:B------:R-:W-:Y:S01]  /*b250*/  FFMA R51, R81.reuse, R132, R51 ;  /* 0x0000008451337223 */ /* 0x040fe20000000033 */
[----:B------:R-:W-:Y:S01]  /*b260*/  F2FP.SATFINITE.E4M3.F32.PACK_AB_MERGE_C R39, R40, R39, RZ ;  /* 0x000000272827723e */ /* 0x000fe200048070ff */
[----:B------:R-:W-:Y:S02]  /*b270*/  HADD2.F32 R139, -RZ, R162.H1_H1 ;  /* 0x300000a2ff8b7230 */ /* 0x000fe40000004100 */
[C---:B------:R-:W-:Y:S01]  /*b280*/  FMUL R55, R78.reuse, R62 ;  /* 0x0000003e4e377220 */ /* 0x040fe20000400000 */
[C---:B------:R-:W-:Y:S01]  /*b290*/  FFMA R52, R81.reuse, R135, R52 ;  /* 0x0000008751347223 */ /* 0x040fe20000000034 */
[----:B------:R-:W-:Y:S01]  /*b2a0*/  FMUL R56, R78, R63 ;  /* 0x0000003f4e387220 */ /* 0x000fe20000400000 */
[C---:B------:R-:W-:Y:S01]  /*b2b0*/  FFMA R53, R81.reuse, R134, R53 ;  /* 0x0000008651357223 */ /* 0x040fe20000000035 */
[C---:B------:R-:W-:Y:S01]  /*b2c0*/  FFMA R54, R81.reuse, R137, R54 ;  /* 0x0000008951367223 */ /* 0x040fe20000000036 */
[--C-:B------:R-:W-:Y:S02]  /*b2d0*/  HADD2.F32 R84, -RZ, R163.reuse.H0_H0 ;  /* 0x200000a3ff547230 */ /* 0x100fe40000004100 */
[C---:B------:R-:W-:Y:S01]  /*b2e0*/  FFMA R55, R81.reuse, R136, R55 ;  /* 0x0000008851377223 */ /* 0x040fe20000000037 */
[----:B------:R-:W-:Y:S02]  /*b2f0*/  HADD2.F32 R85, -RZ, R163.H1_H1 ;  /* 0x300000a3ff557230 */ /* 0x000fe40000004100 */
[C---:B------:R-:W-:Y:S01]  /*b300*/  FFMA R56, R81.reuse, R139, R56 ;  /* 0x0000008b51387223 */ /* 0x040fe20000000038 */
[----:B------:R-:W-:Y:S01]  /*b310*/  F2FP.SATFINITE.E4M3.F32.PACK_AB_MERGE_C R43, R44, R43, RZ ;  /* 0x0000002b2c2b723e */ /* 0x000fe200048070ff */
[C---:B------:R-:W-:Y:S01]  /*b320*/  FFMA R57, R81.reuse, R82, R57 ;  /* 0x0000005251397223 */ /* 0x040fe20000000039 */
[C---:B------:R-:W-:Y:S01]  /*b330*/  FFMA R58, R81.reuse, R83, R58 ;  /* 0x00000053513a7223 */ /* 0x040fe2000000003a */
[C---:B------:R-:W-:Y:S01]  /*b340*/  FFMA R59, R81.reuse, R84, R59 ;  /* 0x00000054513b7223 */ /* 0x040fe2000000003b */
[----:B------:R-:W-:Y:S01]  /*b350*/  F2FP.SATFINITE.E4M3.F32.PACK_AB_MERGE_C R33, R34, R33, R35 ;  /* 0x000000212221723e */ /* 0x000fe20004807023 */
[----:B------:R-:W-:Y:S01]  /*b360*/  FFMA R60, R81, R85, R60 ;  /* 0x00000055513c7223 */ /* 0x000fe2000000003c */
[----:B------:R-:W-:Y:S02]  /*b370*/  F2FP.SATFINITE.E4M3.F32.PACK_AB_MERGE_C R32, R30, R29, R32 ;  /* 0x0000001d1e20723e */ /* 0x000fe40004807020 */
        /* <DEDUP_REMOVED lines=11> */
[----:B------:R-:W-:Y:S03]  /*b430*/  IADD3 R76, PT, PT, R76, 0x1, RZ ;  /* 0x000000014c4c7810 */ /* 0x000fe60007ffe0ff */
        /* <DEDUP_REMOVED lines=18> */
.L_x_142:
[----:B------:R-:W-:Y:S05]  /*b560*/  BSYNC.RECONVERGENT B0 ;  /* 0x0000000000007941 */ /* 0x000fea0003800200 */
.L_x_141:
[----:B------:R-:W-:Y:S01]  /*b570*/  BAR.SYNC.DEFER_BLOCKING 0x1, 0x80 ;  /* 0x0042000000007b1d */ /* 0x000fe20000010000 */
[----:B------:R-:W-:Y:S01]  /*b580*/  ISETP.NE.AND P2, PT, R190, RZ, PT ;  /* 0x000000ffbe00720c */ /* 0x000fe20003f45270 */
[----:B------:R-:W-:Y:S01]  /*b590*/  IMAD.IADD R20, R75, 0x1, R147 ;  /* 0x000000014b147824 */ /* 0x000fe200078e0293 */
[----:B------:R-:W-:Y:S01]  /*b5a0*/  ISETP.NE.AND P0, PT, R192, 0x2, PT ;  /* 0x00000002c000780c */ /* 0x000fe20003f05270 */
[----:B------:R-:W-:Y:S01]  /*b5b0*/  IMAD.IADD R21, R77, 0x1, R170 ;  /* 0x000000014d157824 */ /* 0x000fe200078e02aa */
[----:B------:R-:W-:Y:S02]  /*b5c0*/  ISETP.NE.AND P1, PT, R76, 0x2, PT ;  /* 0x000000024c00780c */ /* 0x000fe40003f25270 */
[----:B------:R-:W-:Y:S02]  /*b5d0*/  SEL R3, RZ, 0x1, P0 ;  /* 0x00000001ff037807 */ /* 0x000fe40000000000 */
[----:B------:R-:W-:Y:S02]  /*b5e0*/  SEL R0, RZ, 0x1, P1 ;  /* 0x00000001ff007807 */ /* 0x000fe40000800000 */
[----:B------:R-:W-:Y:S02]  /*b5f0*/  LOP3.LUT R182, R182, R3, RZ, 0x3c, !PT ;  /* 0x00000003b6b67212 */ /* 0x000fe400078e3cff */
[----:B------:R-:W-:Y:S02]  /*b600*/  LOP3.LUT R183, R183, R0, RZ, 0x3c, !PT ;  /* 0x00000000b7b77212 */ /* 0x000fe400078e3cff */
[----:B------:R-:W-:Y:S02]  /*b610*/  @P2 R2UR UR36, R179 ;  /* 0x00000000b32422ca */ /* 0x000fe400000e0000 */
[----:B------:R-:W-:Y:S02]  /*b620*/  SEL R192, R192, RZ, P0 ;  /* 0x000000ffc0c07207 */ /* 0x000fe40000000000 */
[----:B------:R-:W-:Y:S01]  /*b630*/  SEL R76, R76, RZ, P1 ;  /* 0x000000ff4c4c7207 */ /* 0x000fe20000800000 */
[----:B------:R-:W-:Y:S10]  /*b640*/  @P2 BRA `(.L_x_143) ;  /* 0xffffff9800dc2947 */ /* 0x000ff4000383ffff */
[----:B------:R-:W-:Y:S05]  /*b650*/  EXIT ;  /* 0x000000000000794d */ /* 0x000fea0003800000 */
.L_x_24:
[----:B--2---:R2:W4:Y:S02]  /*b660*/  SYNCS.PHASECHK.TRANS64.TRYWAIT P0, [R3+URZ+0xe0], R2 ;  /* 0x0000e002030075a7 */ /* 0x00452400080011ff */
[----:B----4-:R-:W-:Y:S05]  /*b670*/  @!P0 NANOSLEEP.SYNCS 0x989680 ;  /* 0x009896800000895d */ /* 0x010fea0003900000 */
[----:B------:R-:W4:Y:S02]  /*b680*/  @!P0 SYNCS.PHASECHK.TRANS64 P0, [R3+URZ+0xe0], R2 ;  /* 0x0000e002030085a7 */ /* 0x000f2400080010ff */
[----:B----4-:R-:W-:Y:S05]  /*b690*/  @!P0 BRA `(.L_x_24) ;  /* 0xfffffffc00f08947 */ /* 0x010fea000383ffff */
[----:B------:R-:W-:Y:S05]  /*b6a0*/  BRA `(.L_x_144) ;  /* 0xffffff6000447947 */ /* 0x000fea000383ffff */
.L_x_27:
[----:B-1----:R-:W-:-:S07]  /*b6b0*/  MOV R2, UR33 ;  /* 0x0000002100027c02 */ /* 0x002fce0008000f00 */
.L_x_145:
[----:B-1----:R1:W2:Y:S02]  /*b6c0*/  SYNCS.PHASECHK.TRANS64.TRYWAIT P0, [R2+URZ+0x20], R5 ;  /* 0x00002005020075a7 */ /* 0x0022a400080011ff */
[----:B--2---:R-:W-:Y:S05]  /*b6d0*/  @!P0 NANOSLEEP.SYNCS 0x989680 ;  /* 0x009896800000895d */ /* 0x004fea0003900000 */
[----:B------:R-:W2:Y:S02]  /*b6e0*/  @!P0 SYNCS.PHASECHK.TRANS64 P0, [R2+URZ+0x20], R5 ;  /* 0x00002005020085a7 */ /* 0x000ea400080010ff */
[----:B--2---:R-:W-:Y:S05]  /*b6f0*/  @!P0 BRA `(.L_x_145) ;  /* 0xfffffffc00f08947 */ /* 0x004fea000383ffff */
[----:B------:R-:W-:Y:S05]  /*b700*/  BRA `(.L_x_26) ;  /* 0xffffff6000a87947 */ /* 0x000fea000383ffff */
.L_x_34:
[----:B-1----:R-:W-:-:S07]  /*b710*/  MOV R2, UR17 ;  /* 0x0000001100027c02 */ /* 0x002fce0008000f00 */
.L_x_146:
[----:B-1----:R1:W2:Y:S02]  /*b720*/  SYNCS.PHASECHK.TRANS64.TRYWAIT P0, [R2+URZ+0x20], R5 ;  /* 0x00002005020075a7 */ /* 0x0022a400080011ff */
[----:B--2---:R-:W-:Y:S05]  /*b730*/  @!P0 NANOSLEEP.SYNCS 0x989680 ;  /* 0x009896800000895d */ /* 0x004fea0003900000 */
[----:B------:R-:W2:Y:S02]  /*b740*/  @!P0 SYNCS.PHASECHK.TRANS64 P0, [R2+URZ+0x20], R5 ;  /* 0x00002005020085a7 */ /* 0x000ea400080010ff */
[----:B--2---:R-:W-:Y:S05]  /*b750*/  @!P0 BRA `(.L_x_146) ;  /* 0xfffffffc00f08947 */ /* 0x004fea000383ffff */
[----:B------:R-:W-:Y:S05]  /*b760*/  BRA `(.L_x_33) ;  /* 0xffffff6400607947 */ /* 0x000fea000383ffff */
.L_x_39:
[----:B-1----:R1:W2:Y:S02]  /*b770*/  SYNCS.PHASECHK.TRANS64.TRYWAIT P0, [R2+URZ+0x90], R3 ;  /* 0x00009003020075a7 */ /* 0x0022a400080011ff */
[----:B--2---:R-:W-:Y:S05]  /*b780*/  @!P0 NANOSLEEP.SYNCS 0x989680 ;  /* 0x009896800000895d */ /* 0x004fea0003900000 */
[----:B------:R-:W2:Y:S02]  /*b790*/  @!P0 SYNCS.PHASECHK.TRANS64 P0, [R2+URZ+0x90], R3 ;  /* 0x00009003020085a7 */ /* 0x000ea400080010ff */
[----:B--2---:R-:W-:Y:S05]  /*b7a0*/  @!P0 BRA `(.L_x_39) ;  /* 0xfffffffc00f08947 */ /* 0x004fea000383ffff */
[----:B------:R-:W-:Y:S05]  /*b7b0*/  BRA `(.L_x_147) ;  /* 0xffffff6800007947 */ /* 0x000fea000383ffff */
.L_x_43:
[----:B---3--:R-:W-:-:S07]  /*b7c0*/  MOV R0, UR4 ;  /* 0x0000000400007c02 */ /* 0x008fce0008000f00 */
.L_x_148:
[----:B-1----:R1:W2:Y:S02]  /*b7d0*/  SYNCS.PHASECHK.TRANS64.TRYWAIT P0, [R0+URZ], R3 ;  /* 0x00000003000075a7 */ /* 0x0022a400080011ff */
[----:B--2---:R-:W-:Y:S05]  /*b7e0*/  @!P0 NANOSLEEP.SYNCS 0x989680 ;  /* 0x009896800000895d */ /* 0x004fea0003900000 */
[----:B------:R-:W2:Y:S02]  /*b7f0*/  @!P0 SYNCS.PHASECHK.TRANS64 P0, [R0+URZ], R3 ;  /* 0x00000003000085a7 */ /* 0x000ea400080010ff */
[----:B--2---:R-:W-:Y:S05]  /*b800*/  @!P0 BRA `(.L_x_148) ;  /* 0xfffffffc00f08947 */ /* 0x004fea000383ffff */
[----:B------:R-:W-:Y:S05]  /*b810*/  BRA `(.L_x_149) ;  /* 0xffffff6c00707947 */ /* 0x000fea000383ffff */
.L_x_44:
[----:B---3--:R-:W-:-:S07]  /*b820*/  MOV R0, UR4 ;  /* 0x0000000400007c02 */ /* 0x008fce0008000f00 */
.L_x_150:
[----:B-1----:R1:W2:Y:S02]  /*b830*/  SYNCS.PHASECHK.TRANS64.TRYWAIT P0, [R0+URZ], R3 ;  /* 0x00000003000075a7 */ /* 0x0022a400080011ff */
[----:B--2---:R-:W-:Y:S05]  /*b840*/  @!P0 NANOSLEEP.SYNCS 0x989680 ;  /* 0x009896800000895d */ /* 0x004fea0003900000 */
[----:B------:R-:W2:Y:S02]  /*b850*/  @!P0 SYNCS.PHASECHK.TRANS64 P0, [R0+URZ], R3 ;  /* 0x00000003000085a7 */ /* 0x000ea400080010ff */
[----:B--2---:R-:W-:Y:S05]  /*b860*/  @!P0 BRA `(.L_x_150) ;  /* 0xfffffffc00f08947 */ /* 0x004fea000383ffff */
[----:B------:R-:W-:Y:S05]  /*b870*/  BRA `(.L_x_151) ;  /* 0xffffff6c007c7947 */ /* 0x000fea000383ffff */
.L_x_45:
[----:B---3--:R-:W-:-:S07]  /*b880*/  MOV R0, UR4 ;  /* 0x0000000400007c02 */ /* 0x008fce0008000f00 */
.L_x_152:
[----:B-1----:R1:W2:Y:S02]  /*b890*/  SYNCS.PHASECHK.TRANS64.TRYWAIT P0, [R0+URZ], R3 ;  /* 0x00000003000075a7 */ /* 0x0022a400080011ff */
[----:B--2---:R-:W-:Y:S05]  /*b8a0*/  @!P0 NANOSLEEP.SYNCS 0x989680 ;  /* 0x009896800000895d */ /* 0x004fea0003900000 */
[----:B------:R-:W2:Y:S02]  /*b8b0*/  @!P0 SYNCS.PHASECHK.TRANS64 P0, [R0+URZ], R3 ;  /* 0x00000003000085a7 */ /* 0x000ea400080010ff */
[----:B--2---:R-:W-:Y:S05]  /*b8c0*/  @!P0 BRA `(.L_x_152) ;  /* 0xfffffffc00f08947 */ /* 0x004fea000383ffff */
[----:B------:R-:W-:Y:S05]  /*b8d0*/  BRA `(.L_x_153) ;  /* 0xffffff6c00887947 */ /* 0x000fea000383ffff */
.L_x_48:
[----:B-1----:R1:W2:Y:S02]  /*b8e0*/  SYNCS.PHASECHK.TRANS64.TRYWAIT P0, [R0+URZ+0xd0], R5 ;  /* 0x0000d005000075a7 */ /* 0x0022a400080011ff */
[----:B--2---:R-:W-:Y:S05]  /*b8f0*/  @!P0 NANOSLEEP.SYNCS 0x989680 ;  /* 0x009896800000895d */ /* 0x004fea0003900000 */
[----:B------:R-:W2:Y:S02]  /*b900*/  @!P0 SYNCS.PHASECHK.TRANS64 P0, [R0+URZ+0xd0], R5 ;  /* 0x0000d005000085a7 */ /* 0x000ea400080010ff */
[----:B--2---:R-:W-:Y:S05]  /*b910*/  @!P0 BRA `(.L_x_48) ;  /* 0xfffffffc00f08947 */ /* 0x004fea000383ffff */
[----:B------:R-:W-:Y:S05]  /*b920*/  BRA `(.L_x_154) ;  /* 0xffffff6c00e87947 */ /* 0x000fea000383ffff */
.L_x_49:
[----:B------:R-:W-:-:S07]  /*b930*/  MOV R0, UR5 ;  /* 0x0000000500007c02 */ /* 0x000fce0008000f00 */
.L_x_155:
[----:B-1----:R1:W2:Y:S02]  /*b940*/  SYNCS.PHASECHK.TRANS64.TRYWAIT P0, [R0+URZ+0xa0], R7 ;  /* 0x0000a007000075a7 */ /* 0x0022a400080011ff */
[----:B--2---:R-:W-:Y:S05]  /*b950*/  @!P0 NANOSLEEP.SYNCS 0x989680 ;  /* 0x009896800000895d */ /* 0x004fea0003900000 */
[----:B------:R-:W2:Y:S02]  /*b960*/  @!P0 SYNCS.PHASECHK.TRANS64 P0, [R0+URZ+0xa0], R7 ;  /* 0x0000a007000085a7 */ /* 0x000ea400080010ff */
[----:B--2---:R-:W-:Y:S05]  /*b970*/  @!P0 BRA `(.L_x_155) ;  /* 0xfffffffc00f08947 */ /* 0x004fea000383ffff */
[----:B------:R-:W-:Y:S05]  /*b980*/  BRA `(.L_x_156) ;  /* 0xffffff6c00f87947 */ /* 0x000fea000383ffff */
.L_x_50:
[----:B-1----:R1:W2:Y:S02]  /*b990*/  SYNCS.PHASECHK.TRANS64.TRYWAIT P1, [R0+URZ+0x90], R5 ;  /* 0x00009005000075a7 */ /* 0x0022a400080211ff */
[----:B--2---:R-:W-:Y:S05]  /*b9a0*/  @!P1 NANOSLEEP.SYNCS 0x989680 ;  /* 0x009896800000995d */ /* 0x004fea0003900000 */
[----:B------:R-:W2:Y:S02]  /*b9b0*/  @!P1 SYNCS.PHASECHK.TRANS64 P1, [R0+URZ+0x90], R5 ;  /* 0x00009005000095a7 */ /* 0x000ea400080210ff */
[----:B--2---:R-:W-:Y:S05]  /*b9c0*/  @!P1 BRA `(.L_x_50) ;  /* 0xfffffffc00f09947 */ /* 0x004fea000383ffff */
[----:B------:R-:W-:Y:S05]  /*b9d0*/  BRA `(.L_x_157) ;  /* 0xffffff7000287947 */ /* 0x000fea000383ffff */
.L_x_53:
[----:B------:R-:W-:-:S07]  /*b9e0*/  MOV R0, UR5 ;  /* 0x0000000500007c02 */ /* 0x000fce0008000f00 */
.L_x_158:
[----:B-1----:R1:W2:Y:S02]  /*b9f0*/  SYNCS.PHASECHK.TRANS64.TRYWAIT P0, [R0+URZ+0xa0], R3 ;  /* 0x0000a003000075a7 */ /* 0x0022a400080011ff */
[----:B--2---:R-:W-:Y:S05]  /*ba00*/  @!P0 NANOSLEEP.SYNCS 0x989680 ;  /* 0x009896800000895d */ /* 0x004fea0003900000 */
[----:B------:R-:W2:Y:S02]  /*ba10*/  @!P0 SYNCS.PHASECHK.TRANS64 P0, [R0+URZ+0xa0], R3 ;  /* 0x0000a003000085a7 */ /* 0x000ea400080010ff */
[----:B--2---:R-:W-:Y:S05]  /*ba20*/  @!P0 BRA `(.L_x_158) ;  /* 0xfffffffc00f08947 */ /* 0x004fea000383ffff */
[----:B------:R-:W-:Y:S05]  /*ba30*/  BRA `(.L_x_52) ;  /* 0xffffff70007c7947 */ /* 0x000fea000383ffff */
.L_x_62:
[----:B-1----:R-:W-:-:S04]  /*ba40*/  MOV R4, UR6 ;  /* 0x0000000600047c02 */ /* 0x002fc80008000f00 */
[----:B------:R1:W2:Y:S03]  /*ba50*/  SYNCS.PHASECHK.TRANS64.TRYWAIT P0, [R4+URZ+0x8], R5 ;  /* 0x00000805040075a7 */ /* 0x0002a600080011ff */
[----:B--2---:R-:W-:Y:S05]  /*ba60*/  @!P0 NANOSLEEP.SYNCS 0x989680 ;  /* 0x009896800000895d */ /* 0x004fea0003900000 */
[----:B------:R-:W2:Y:S02]  /*ba70*/  @!P0 SYNCS.PHASECHK.TRANS64 P0, [R4+URZ+0x8], R5 ;  /* 0x00000805040085a7 */ /* 0x000ea400080010ff */
[----:B--2---:R-:W-:Y:S05]  /*ba80*/  @!P0 BRA `(.L_x_62) ;  /* 0xfffffffc00ec8947 */ /* 0x004fea000383ffff */
[----:B------:R-:W-:Y:S05]  /*ba90*/  BRA `(.L_x_61) ;  /* 0xffffff7400307947 */ /* 0x000fea000383ffff */
.L_x_64:
[----:B------:R-:W-:Y:S01]  /*baa0*/  BSSY B0, `(.L_x_159) ;  /* 0x0000006000007945 */ /* 0x000fe20003800000 */
[----:B------:R-:W-:-:S07]  /*bab0*/  MOV R15, 0xffffffff ;  /* 0xffffffff000f7802 */ /* 0x000fce0000000f00 */
[----:B-1---5:R-:W-:Y:S05]  /*bac0*/  WARPSYNC.COLLECTIVE R15, `(.L_x_160) ;  /* 0x000000000f0c7348 */ /* 0x022fea0003c00000 */
[----:B------:R-:W-:Y:S02]  /*bad0*/  ELECT P6, UR79, PT ;  /* 0x00000000004f782f */ /* 0x000fe400038c0000 */
[----:B------:R-:W-:Y:S01]  /*bae0*/  MOV R14, UR79 ;  /* 0x0000004f000e7c02 */ /* 0x000fe20008000f00 */
[----:B-1---5:R-:W-:Y:S10]  /*baf0*/  ENDCOLLECTIVE ;  /* 0x000000000000791b */ /* 0x022ff40003800000 */
.L_x_160:
[----:B------:R-:W-:Y:S05]  /*bb00*/  BSYNC B0 ;  /* 0x0000000000007941 */ /* 0x000fea0003800000 */
.L_x_159:
[----:B------:R-:W-:Y:S05]  /*bb10*/  BRA `(.L_x_161) ;  /* 0xffffff7400607947 */ /* 0x000fea000383ffff */
.L_x_66:
[----:B-1----:R-:W-:-:S04]  /*bb20*/  MOV R2, UR6 ;  /* 0x0000000600027c02 */ /* 0x002fc80008000f00 */
[----:B------:R1:W2:Y:S03]  /*bb30*/  SYNCS.PHASECHK.TRANS64.TRYWAIT P0, [R2+URZ+0x8], R3 ;  /* 0x00000803020075a7 */ /* 0x0002a600080011ff */
[----:B--2---:R-:W-:Y:S05]  /*bb40*/  @!P0 NANOSLEEP.SYNCS 0x989680 ;  /* 0x009896800000895d */ /* 0x004fea0003900000 */
[----:B------:R-:W2:Y:S02]  /*bb50*/  @!P0 SYNCS.PHASECHK.TRANS64 P0, [R2+URZ+0x8], R3 ;  /* 0x00000803020085a7 */ /* 0x000ea400080010ff */
[----:B--2---:R-:W-:Y:S05]  /*bb60*/  @!P0 BRA `(.L_x_66) ;  /* 0xfffffffc00ec8947 */ /* 0x004fea000383ffff */
[----:B------:R-:W-:Y:S05]  /*bb70*/  BRA `(.L_x_65) ;  /* 0xffffff7400647947 */ /* 0x000fea000383ffff */
.L_x_67:
[----:B-1----:R1:W2:Y:S02]  /*bb80*/  SYNCS.PHASECHK.TRANS64.TRYWAIT P0, [R0+URZ+0x90], R5 ;  /* 0x00009005000075a7 */ /* 0x0022a400080011ff */
[----:B--2---:R-:W-:Y:S05]  /*bb90*/  @!P0 NANOSLEEP.SYNCS 0x989680 ;  /* 0x009896800000895d */ /* 0x004fea0003900000 */
[----:B------:R-:W2:Y:S02]  /*bba0*/  @!P0 SYNCS.PHASECHK.TRANS64 P0, [R0+URZ+0x90], R5 ;  /* 0x00009005000085a7 */ /* 0x000ea400080010ff */
[----:B--2---:R-:W-:Y:S05]  /*bbb0*/  @!P0 BRA `(.L_x_67) ;  /* 0xfffffffc00f08947 */ /* 0x004fea000383ffff */
[----:B------:R-:W-:Y:S05]  /*bbc0*/  BRA `(.L_x_162) ;  /* 0xffffff7800407947 */ /* 0x000fea000383ffff */
.L_x_69:
[----:B------:R-:W-:-:S07]  /*bbd0*/  MOV R0, UR10 ;  /* 0x0000000a00007c02 */ /* 0x000fce0008000f00 */
.L_x_163:
[----:B-1----:R1:W2:Y:S02]  /*bbe0*/  SYNCS.PHASECHK.TRANS64.TRYWAIT P0, [R0+URZ+0xc0], R5 ;  /* 0x0000c005000075a7 */ /* 0x0022a400080011ff */
[----:B--2---:R-:W-:Y:S05]  /*bbf0*/  @!P0 NANOSLEEP.SYNCS 0x989680 ;  /* 0x009896800000895d */ /* 0x004fea0003900000 */
[----:B------:R-:W2:Y:S02]  /*bc00*/  @!P0 SYNCS.PHASECHK.TRANS64 P0, [R0+URZ+0xc0], R5 ;  /* 0x0000c005000085a7 */ /* 0x000ea400080010ff */
[----:B--2---:R-:W-:Y:S05]  /*bc10*/  @!P0 BRA `(.L_x_163) ;  /* 0xfffffffc00f08947 */ /* 0x004fea000383ffff */
[----:B------:R-:W-:Y:S05]  /*bc20*/  BRA `(.L_x_164) ;  /* 0xffffff78008c7947 */ /* 0x000fea000383ffff */
.L_x_72:
[----:B------:R-:W-:Y:S07]  /*bc30*/  MOV R0, UR9 ;  /* 0x0000000900007c02 */ /* 0x000fee0008000f00 */
.L_x_165:
[----:B-1----:R1:W2:Y:S02]  /*bc40*/  SYNCS.PHASECHK.TRANS64.TRYWAIT P0, [R0+URZ], R5 ;  /* 0x00000005000075a7 */ /* 0x0022a400080011ff */
[----:B--2---:R-:W-:Y:S05]  /*bc50*/  @!P0 NANOSLEEP.SYNCS 0x989680 ;  /* 0x009896800000895d */ /* 0x004fea0003900000 */
[----:B------:R-:W2:Y:S02]  /*bc60*/  @!P0 SYNCS.PHASECHK.TRANS64 P0, [R0+URZ], R5 ;  /* 0x00000005000085a7 */ /* 0x000ea400080010ff */
[----:B--2---:R-:W-:Y:S05]  /*bc70*/  @!P0 BRA `(.L_x_165) ;  /* 0xfffffffc00f08947 */ /* 0x004fea000383ffff */
[----:B------:R-:W-:Y:S05]  /*bc80*/  BRA `(.L_x_71) ;  /* 0xffffff7800a07947 */ /* 0x000fea000383ffff */
.L_x_76:
[----:B-1----:R-:W-:-:S07]  /*bc90*/  MOV R0, UR5 ;  /* 0x0000000500007c02 */ /* 0x002fce0008000f00 */
.L_x_166:
[----:B-1----:R1:W2:Y:S02]  /*bca0*/  SYNCS.PHASECHK.TRANS64.TRYWAIT P0, [R0+URZ], R3 ;  /* 0x00000003000075a7 */ /* 0x0022a400080011ff */
[----:B--2---:R-:W-:Y:S05]  /*bcb0*/  @!P0 NANOSLEEP.SYNCS 0x989680 ;  /* 0x009896800000895d */ /* 0x004fea0003900000 */
[----:B------:R-:W2:Y:S02]  /*bcc0*/  @!P0 SYNCS.PHASECHK.TRANS64 P0, [R0+URZ], R3 ;  /* 0x00000003000085a7 */ /* 0x000ea400080010ff */
[----:B--2---:R-:W-:Y:S05]  /*bcd0*/  @!P0 BRA `(.L_x_166) ;  /* 0xfffffffc00f08947 */ /* 0x004fea000383ffff */
[----:B------:R-:W-:Y:S05]  /*bce0*/  BRA `(.L_x_167) ;  /* 0xffffff7c006c7947 */ /* 0x000fea000383ffff */
.L_x_79:
[----:B------:R-:W-:-:S07]  /*bcf0*/  MOV R0, UR8 ;  /* 0x0000000800007c02 */ /* 0x000fce0008000f00 */
.L_x_168:
[----:B-1----:R1:W2:Y:S02]  /*bd00*/  SYNCS.PHASECHK.TRANS64.TRYWAIT P1, [R0+URZ+0xf0], R3 ;  /* 0x0000f003000075a7 */ /* 0x0022a400080211ff */
[----:B--2---:R-:W-:Y:S05]  /*bd10*/  @!P1 NANOSLEEP.SYNCS 0x989680 ;  /* 0x009896800000995d */ /* 0x004fea0003900000 */
[----:B------:R-:W2:Y:S02]  /*bd20*/  @!P1 SYNCS.PHASECHK.TRANS64 P1, [R0+URZ+0xf0], R3 ;  /* 0x0000f003000095a7 */ /* 0x000ea400080210ff */
[----:B--2---:R-:W-:Y:S05]  /*bd30*/  @!P1 BRA `(.L_x_168) ;  /* 0xfffffffc00f09947 */ /* 0x004fea000383ffff */
[----:B------:R-:W-:Y:S05]  /*bd40*/  BRA `(.L_x_169) ;  /* 0xffffff7c00b87947 */ /* 0x000fea000383ffff */
.L_x_84:
[----:B--2---:R2:W4:Y:S02]  /*bd50*/  SYNCS.PHASECHK.TRANS64.TRYWAIT P0, [R0+URZ+0x90], R3 ;  /* 0x00009003000075a7 */ /* 0x00452400080011ff */
[----:B----4-:R-:W-:Y:S05]  /*bd60*/  @!P0 NANOSLEEP.SYNCS 0x989680 ;  /* 0x009896800000895d */ /* 0x010fea0003900000 */
[----:B------:R-:W4:Y:S02]  /*bd70*/  @!P0 SYNCS.PHASECHK.TRANS64 P0, [R0+URZ+0x90], R3 ;  /* 0x00009003000085a7 */ /* 0x000f2400080010ff */
[----:B----4-:R-:W-:Y:S05]  /*bd80*/  @!P0 BRA `(.L_x_84) ;  /* 0xfffffffc00f08947 */ /* 0x010fea000383ffff */
[----:B------:R-:W-:Y:S05]  /*bd90*/  BRA `(.L_x_170) ;  /* 0xffffff8000cc7947 */ /* 0x000fea000383ffff */
.L_x_87:
[----:B------:R-:W-:Y:S07]  /*bda0*/  MOV R0, UR7 ;  /* 0x0000000700007c02 */ /* 0x000fee0008000f00 */
.L_x_171:
[----:B--2---:R2:W4:Y:S02]  /*bdb0*/  SYNCS.PHASECHK.TRANS64.TRYWAIT P0, [R0+URZ+0x88], R3 ;  /* 0x00008803000075a7 */ /* 0x00452400080011ff */
[----:B----4-:R-:W-:Y:S05]  /*bdc0*/  @!P0 NANOSLEEP.SYNCS 0x989680 ;  /* 0x009896800000895d */ /* 0x010fea0003900000 */
[----:B------:R-:W4:Y:S02]  /*bdd0*/  @!P0 SYNCS.PHASECHK.TRANS64 P0, [R0+URZ+0x88], R3 ;  /* 0x00008803000085a7 */ /* 0x000f2400080010ff */
[----:B----4-:R-:W-:Y:S05]  /*bde0*/  @!P0 BRA `(.L_x_171) ;  /* 0xfffffffc00f08947 */ /* 0x010fea000383ffff */
[----:B------:R-:W-:Y:S05]  /*bdf0*/  BRA `(.L_x_86) ;  /* 0xffffff8400ac7947 */ /* 0x000fea000383ffff */
.L_x_90:
[----:B------:R-:W-:Y:S07]  /*be00*/  MOV R3, UR7 ;  /* 0x0000000700037c02 */ /* 0x000fee0008000f00 */
.L_x_172:
[----:B-1----:R1:W2:Y:S02]  /*be10*/  SYNCS.PHASECHK.TRANS64.TRYWAIT P0, [R3+URZ+0x60], R12 ;  /* 0x0000600c030075a7 */ /* 0x0022a400080011ff */
[----:B--2---:R-:W-:Y:S05]  /*be20*/  @!P0 NANOSLEEP.SYNCS 0x989680 ;  /* 0x009896800000895d */ /* 0x004fea0003900000 */
[----:B------:R-:W2:Y:S02]  /*be30*/  @!P0 SYNCS.PHASECHK.TRANS64 P0, [R3+URZ+0x60], R12 ;  /* 0x0000600c030085a7 */ /* 0x000ea400080010ff */
[----:B--2---:R-:W-:Y:S05]  /*be40*/  @!P0 BRA `(.L_x_172) ;  /* 0xfffffffc00f08947 */ /* 0x004fea000383ffff */
[----:B------:R-:W-:Y:S05]  /*be50*/  BRA `(.L_x_173) ;  /* 0xffffff8800247947 */ /* 0x000fea000383ffff */
.L_x_91:
[----:B-1----:R-:W-:Y:S07]  /*be60*/  MOV R3, UR7 ;  /* 0x0000000700037c02 */ /* 0x002fee0008000f00 */
.L_x_174:
[----:B-1----:R1:W2:Y:S02]  /*be70*/  SYNCS.PHASECHK.TRANS64.TRYWAIT P0, [R3+URZ+0x68], R12 ;  /* 0x0000680c030075a7 */ /* 0x0022a400080011ff */
[----:B--2---:R-:W-:Y:S05]  /*be80*/  @!P0 NANOSLEEP.SYNCS 0x989680 ;  /* 0x009896800000895d */ /* 0x004fea0003900000 */
[----:B------:R-:W2:Y:S02]  /*be90*/  @!P0 SYNCS.PHASECHK.TRANS64 P0, [R3+URZ+0x68], R12 ;  /* 0x0000680c030085a7 */ /* 0x000ea400080010ff */
[----:B--2---:R-:W-:Y:S05]  /*bea0*/  @!P0 BRA `(.L_x_174) ;  /* 0xfffffffc00f08947 */ /* 0x004fea000383ffff */
[----:B------:R-:W-:Y:S05]  /*beb0*/  BRA `(.L_x_175) ;  /* 0xffffff8800607947 */ /* 0x000fea000383ffff */
.L_x_92:
[----:B-1----:R-:W-:Y:S07]  /*bec0*/  MOV R3, UR7 ;  /* 0x0000000700037c02 */ /* 0x002fee0008000f00 */
.L_x_176:
[----:B-1----:R1:W2:Y:S02]  /*bed0*/  SYNCS.PHASECHK.TRANS64.TRYWAIT P0, [R3+URZ+0x70], R12 ;  /* 0x0000700c030075a7 */ /* 0x0022a400080011ff */
[----:B--2---:R-:W-:Y:S05]  /*bee0*/  @!P0 NANOSLEEP.SYNCS 0x989680 ;  /* 0x009896800000895d */ /* 0x004fea0003900000 */
[----:B------:R-:W2:Y:S02]  /*bef0*/  @!P0 SYNCS.PHASECHK.TRANS64 P0, [R3+URZ+0x70], R12 ;  /* 0x0000700c030085a7 */ /* 0x000ea400080010ff */
[----:B--2---:R-:W-:Y:S05]  /*bf00*/  @!P0 BRA `(.L_x_176) ;  /* 0xfffffffc00f08947 */ /* 0x004fea000383ffff */
[----:B------:R-:W-:Y:S05]  /*bf10*/  BRA `(.L_x_177) ;  /* 0xffffff8800a87947 */ /* 0x000fea000383ffff */
.L_x_93:
[----:B------:R-:W-:Y:S07]  /*bf20*/  MOV R3, UR7 ;  /* 0x0000000700037c02 */ /* 0x000fee0008000f00 */
.L_x_178:
[----:B-1----:R1:W2:Y:S02]  /*bf30*/  SYNCS.PHASECHK.TRANS64.TRYWAIT P0, [R3+URZ+0x78], R12 ;  /* 0x0000780c030075a7 */ /* 0x0022a400080011ff */
[----:B--2---:R-:W-:Y:S05]  /*bf40*/  @!P0 NANOSLEEP.SYNCS 0x989680 ;  /* 0x009896800000895d */ /* 0x004fea0003900000 */
[----:B------:R-:W2:Y:S02]  /*bf50*/  @!P0 SYNCS.PHASECHK.TRANS64 P0, [R3+URZ+0x78], R12 ;  /* 0x0000780c030085a7 */ /* 0x000ea400080010ff */
[----:B--2---:R-:W-:Y:S05]  /*bf60*/  @!P0 BRA `(.L_x_178) ;  /* 0xfffffffc00f08947 */ /* 0x004fea000383ffff */
[----:B------:R-:W-:Y:S05]  /*bf70*/  BRA `(.L_x_179) ;  /* 0xffffff8c00307947 */ /* 0x000fea000383ffff */
.L_x_95:
[----:B------:R-:W-:-:S07]  /*bf80*/  MOV R0, UR7 ;  /* 0x0000000700007c02 */ /* 0x000fce0008000f00 */
.L_x_180:
[----:B-1----:R1:W4:Y:S02]  /*bf90*/  SYNCS.PHASECHK.TRANS64.TRYWAIT P0, [R0+URZ+0x60], R3 ;  /* 0x00006003000075a7 */ /* 0x00232400080011ff */
[----:B----4-:R-:W-:Y:S05]  /*bfa0*/  @!P0 NANOSLEEP.SYNCS 0x989680 ;  /* 0x009896800000895d */ /* 0x010fea0003900000 */
[----:B------:R-:W4:Y:S02]  /*bfb0*/  @!P0 SYNCS.PHASECHK.TRANS64 P0, [R0+URZ+0x60], R3 ;  /* 0x00006003000085a7 */ /* 0x000f2400080010ff */
[----:B----4-:R-:W-:Y:S05]  /*bfc0*/  @!P0 BRA `(.L_x_180) ;  /* 0xfffffffc00f08947 */ /* 0x010fea000383ffff */
[----:B------:R-:W-:Y:S05]  /*bfd0*/  BRA `(.L_x_181) ;  /* 0xffffff8c00a07947 */ /* 0x000fea000383ffff */
.L_x_96:
[----:B-1----:R-:W-:-:S07]  /*bfe0*/  MOV R0, UR7 ;  /* 0x0000000700007c02 */ /* 0x002fce0008000f00 */
.L_x_182:
[----:B-1----:R1:W4:Y:S02]  /*bff0*/  SYNCS.PHASECHK.TRANS64.TRYWAIT P0, [R0+URZ+0x68], R3 ;  /* 0x00006803000075a7 */ /* 0x00232400080011ff */
[----:B----4-:R-:W-:Y:S05]  /*c000*/  @!P0 NANOSLEEP.SYNCS 0x989680 ;  /* 0x009896800000895d */ /* 0x010fea0003900000 */
[----:B------:R-:W4:Y:S02]  /*c010*/  @!P0 SYNCS.PHASECHK.TRANS64 P0, [R0+URZ+0x68], R3 ;  /* 0x00006803000085a7 */ /* 0x000f2400080010ff */
[----:B----4-:R-:W-:Y:S05]  /*c020*/  @!P0 BRA `(.L_x_182) ;  /* 0xfffffffc00f08947 */ /* 0x010fea000383ffff */
[----:B------:R-:W-:Y:S05]  /*c030*/  BRA `(.L_x_183) ;  /* 0xffffff8c00907947 */ /* 0x000fea000383ffff */
.L_x_97:
[----:B-1----:R-:W-:-:S07]  /*c040*/  MOV R0, UR7 ;  /* 0x0000000700007c02 */ /* 0x002fce0008000f00 */
.L_x_184:
[----:B-1----:R1:W4:Y:S02]  /*c050*/  SYNCS.PHASECHK.TRANS64.TRYWAIT P0, [R0+URZ+0x70], R3 ;  /* 0x00007003000075a7 */ /* 0x00232400080011ff */
[----:B----4-:R-:W-:Y:S05]  /*c060*/  @!P0 NANOSLEEP.SYNCS 0x989680 ;  /* 0x009896800000895d */ /* 0x010fea0003900000 */
[----:B------:R-:W4:Y:S02]  /*c070*/  @!P0 SYNCS.PHASECHK.TRANS64 P0, [R0+URZ+0x70], R3 ;  /* 0x00007003000085a7 */ /* 0x000f2400080010ff */
[----:B----4-:R-:W-:Y:S05]  /*c080*/  @!P0 BRA `(.L_x_184) ;  /* 0xfffffffc00f08947 */ /* 0x010fea000383ffff */
[----:B------:R-:W-:Y:S05]  /*c090*/  BRA `(.L_x_185) ;  /* 0xffffff8c00807947 */ /* 0x000fea000383ffff */
.L_x_99:
[----:B--2---:R2:W3:Y:S02]  /*c0a0*/  SYNCS.PHASECHK.TRANS64.TRYWAIT P0, [R0+URZ+0x90], R3 ;  /* 0x00009003000075a7 */ /* 0x0044e400080011ff */
[----:B---3--:R-:W-:Y:S05]  /*c0b0*/  @!P0 NANOSLEEP.SYNCS 0x989680 ;  /* 0x009896800000895d */ /* 0x008fea0003900000 */
[----:B------:R-:W3:Y:S02]  /*c0c0*/  @!P0 SYNCS.PHASECHK.TRANS64 P0, [R0+URZ+0x90], R3 ;  /* 0x00009003000085a7 */ /* 0x000ee400080010ff */
[----:B---3--:R-:W-:Y:S05]  /*c0d0*/  @!P0 BRA `(.L_x_99) ;  /* 0xfffffffc00f08947 */ /* 0x008fea000383ffff */
[----:B------:R-:W-:Y:S05]  /*c0e0*/  BRA `(.L_x_186) ;  /* 0xffffff9000487947 */ /* 0x000fea000383ffff */
.L_x_110:
[----:B-1----:R1:W3:Y:S02]  /*c0f0*/  SYNCS.PHASECHK.TRANS64.TRYWAIT P1, [R3+URZ+0x40], R0 ;  /* 0x00004000030075a7 */ /* 0x0022e400080211ff */
[----:B---3--:R-:W-:Y:S05]  /*c100*/  @!P1 NANOSLEEP.SYNCS 0x989680 ;  /* 0x009896800000995d */ /* 0x008fea0003900000 */
[----:B------:R-:W3:Y:S02]  /*c110*/  @!P1 SYNCS.PHASECHK.TRANS64 P1, [R3+URZ+0x40], R0 ;  /* 0x00004000030095a7 */ /* 0x000ee400080210ff */
[----:B---3--:R-:W-:Y:S05]  /*c120*/  @!P1 BRA `(.L_x_110) ;  /* 0xfffffffc00f09947 */ /* 0x008fea000383ffff */
[----:B------:R-:W-:Y:S05]  /*c130*/  BRA `(.L_x_109) ;  /* 0xffffff9c006c7947 */ /* 0x000fea000383ffff */
.L_x_112:
[----:B-1----:R1:W4:Y:S02]  /*c140*/  SYNCS.PHASECHK.TRANS64.TRYWAIT P0, [R191+URZ+0xb0], R2 ;  /* 0x0000b002bf0075a7 */ /* 0x00232400080011ff */
[----:B----4-:R-:W-:Y:S05]  /*c150*/  @!P0 NANOSLEEP.SYNCS 0x989680 ;  /* 0x009896800000895d */ /* 0x010fea0003900000 */
[----:B------:R-:W4:Y:S02]  /*c160*/  @!P0 SYNCS.PHASECHK.TRANS64 P0, [R191+URZ+0xb0], R2 ;  /* 0x0000b002bf0085a7 */ /* 0x000f2400080010ff */
[----:B----4-:R-:W-:Y:S05]  /*c170*/  @!P0 BRA `(.L_x_112) ;  /* 0xfffffffc00f08947 */ /* 0x010fea000383ffff */
[----:B------:R-:W-:Y:S05]  /*c180*/  BRA `(.L_x_111) ;  /* 0xffffff9c00c87947 */ /* 0x000fea000383ffff */
.L_x_121:
[----:B--2---:R2:W3:Y:S02]  /*c190*/  SYNCS.PHASECHK.TRANS64.TRYWAIT P0, [R206+URZ+0x40], R3 ;  /* 0x00004003ce0075a7 */ /* 0x0044e400080011ff */
[----:B---3--:R-:W-:Y:S05]  /*c1a0*/  @!P0 NANOSLEEP.SYNCS 0x989680 ;  /* 0x009896800000895d */ /* 0x008fea0003900000 */
[----:B------:R-:W3:Y:S02]  /*c1b0*/  @!P0 SYNCS.PHASECHK.TRANS64 P0, [R206+URZ+0x40], R3 ;  /* 0x00004003ce0085a7 */ /* 0x000ee400080010ff */
[----:B---3--:R-:W-:Y:S05]  /*c1c0*/  @!P0 BRA `(.L_x_121) ;  /* 0xfffffffc00f08947 */ /* 0x008fea000383ffff */
[----:B------:R-:W-:Y:S05]  /*c1d0*/  BRA `(.L_x_120) ;  /* 0xffffffb000d47947 */ /* 0x000fea000383ffff */
.L_x_130:
[----:B--2---:R2:W3:Y:S02]  /*c1e0*/  SYNCS.PHASECHK.TRANS64.TRYWAIT P0, [R0+URZ+0x40], R7 ;  /* 0x00004007000075a7 */ /* 0x0044e400080011ff */
[----:B---3--:R-:W-:Y:S05]  /*c1f0*/  @!P0 NANOSLEEP.SYNCS 0x989680 ;  /* 0x009896800000895d */ /* 0x008fea0003900000 */
[----:B------:R-:W3:Y:S02]  /*c200*/  @!P0 SYNCS.PHASECHK.TRANS64 P0, [R0+URZ+0x40], R7 ;  /* 0x00004007000085a7 */ /* 0x000ee400080010ff */
[----:B---3--:R-:W-:Y:S05]  /*c210*/  @!P0 BRA `(.L_x_130) ;  /* 0xfffffffc00f08947 */ /* 0x008fea000383ffff */
[----:B------:R-:W-:Y:S05]  /*c220*/  BRA `(.L_x_129) ;  /* 0xffffffc8002c7947 */ /* 0x000fea000383ffff */
.L_x_139:
[----:B--2---:R2:W3:Y:S02]  /*c230*/  SYNCS.PHASECHK.TRANS64.TRYWAIT P0, [R0+URZ+0x40], R3 ;  /* 0x00004003000075a7 */ /* 0x0044e400080011ff */
[----:B---3--:R-:W-:Y:S05]  /*c240*/  @!P0 NANOSLEEP.SYNCS 0x989680 ;  /* 0x009896800000895d */ /* 0x008fea0003900000 */
[----:B------:R-:W3:Y:S02]  /*c250*/  @!P0 SYNCS.PHASECHK.TRANS64 P0, [R0+URZ+0x40], R3 ;  /* 0x00004003000085a7 */ /* 0x000ee400080010ff */
[----:B---3--:R-:W-:Y:S05]  /*c260*/  @!P0 BRA `(.L_x_139) ;  /* 0xfffffffc00f08947 */ /* 0x008fea000383ffff */
[----:B------:R-:W-:Y:S05]  /*c270*/  BRA `(.L_x_138) ;  /* 0xffffffdc00907947 */ /* 0x000fea000383ffff */
        .weak           $__internal_0_$__cuda_sm10x_tcgen05_guardrail_trap_col_being_dealloced_not_returned_by_alloc
        .type           $__internal_0_$__cuda_sm10x_tcgen05_guardrail_trap_col_being_dealloced_not_returned_by_alloc,@function
        .size           $__internal_0_$__cuda_sm10x_tcgen05_guardrail_trap_col_being_dealloced_not_returned_by_alloc,($__internal_1_$__cuda_sm10x_tcgen05_guardrail_trap_phase_invalid_during_alloc - $__internal_0_$__cuda_sm10x_tcgen05_guardrail_trap_col_being_dealloced_not_returned_by_alloc)
$__internal_0_$__cuda_sm10x_tcgen05_guardrail_trap_col_being_dealloced_not_returned_by_alloc:
[----:B------:R-:W-:Y:S05]  /*c280*/  BPT.TRAP 0x1 ;  /* 0x000000040000795c */ /* 0x000fea0000300000 */
[----:B------:R-:W-:-:S04]  /*c290*/  HFMA2 R3, -RZ, RZ, 0, 0 ;  /* 0x00000000ff037431 */ /* 0x000fc800000001ff */
[----:B------:R-:W-:Y:S05]  /*c2a0*/  RET.REL.NODEC R2 `(_ZN7cutlass13device_kernelINS_4gemm6kernel13GemmUniversalIN4cute5tupleIJiiiiEEENS1_10collective13CollectiveMmaINS1_35MainloopSm100TmaUmmaWarpSpecializedILi4ELi2ELi2ENS5_IJNS4_1CILi2EEENSA_ILi1EEESC_EEEEENS5_IJNSA_ILi256EEESF_NSA_ILi64EEEEEENS_12float_e4m3_tENS5_IJlSC_lEEESI_SJ_NS4_8TiledMMAINS4_8MMA_AtomIJNS4_10MMA_TraitsINS4_25SM100_MMA_F8F6F4_2x1SM_SSEJSI_SI_fSF_SF_NS4_17integral_constantINS4_4UMMA5MajorELSQ_0EEESR_NSO_INSP_7ScaleInELSS_0EEEST_EEEEEENS4_6LayoutINS5_IJSC_SC_SC_EEENS5_IJNSA_ILi0EEESY_SY_EEEEENS5_IJNS4_10UnderscoreES11_S11_EEEEENS4_18SM100_TMA_2SM_LOADENS4_14ComposedLayoutINS4_7SwizzleILi2ELi4ELi3EEENS4_18smem_ptr_flag_bitsILi8EEENSW_INS5_IJNSA_ILi8EEESG_EEENS5_IJSG_SC_EEEEEEEvNS4_8identityES14_S1E_vS1F_EENS_8epilogue10collective18CollectiveEpilogueINS1H_23Sm100TmaWarpSpecializedILi4ELi2ELi64ELb0ELb0EEEJNS5_IJNSA_ILi128EEESF_SG_EEENS5_IJNSW_IS1M_SC_EENSW_ISG_SC_EEEEESI_SJ_SI_SJ_NS1H_6fusion15FusionCallbacksIS1L_NS1R_17LinearCombinationISI_fSI_fLNS_15FloatRoundStyleE2EEES1N_S1Q_JEEENS4_5SM1004TMEM4LOAD26SM100_TMEM_LOAD_32dp32b64xENS4_13SM90_TMA_LOADES1E_NS4_39AutoVectorizingCopyWithAssumedAlignmentILi128EEENS4_14SM90_TMA_STOREES1E_S23_S23_EEEvvEEEEvNT_6ParamsE) ;  /* 0xffffff3c02547950 */ /* 0x000fea0003c3ffff */
        .weak           $__internal_1_$__cuda_sm10x_tcgen05_guardrail_trap_phase_invalid_during_alloc
        .type           $__internal_1_$__cuda_sm10x_tcgen05_guardrail_trap_phase_invalid_during_alloc,@function
        .size           $__internal_1_$__cuda_sm10x_tcgen05_guardrail_trap_phase_invalid_during_alloc,($__internal_2_$__cuda_sm10x_tcgen05_guardrail_trap_unallocated_columns_being_dealloced - $__internal_1_$__cuda_sm10x_tcgen05_guardrail_trap_phase_invalid_during_alloc)
$__internal_1_$__cuda_sm10x_tcgen05_guardrail_trap_phase_invalid_during_alloc:
[----:B------:R-:W-:Y:S05]  /*c2b0*/  BPT.TRAP 0x1 ;  /* 0x000000040000795c */ /* 0x000fea0000300000 */
[----:B------:R-:W-:-:S04]  /*c2c0*/  MOV R3, 0x0 ;  /* 0x0000000000037802 */ /* 0x000fc80000000f00 */
[----:B------:R-:W-:Y:S05]  /*c2d0*/  RET.REL.NODEC R2 `(_ZN7cutlass13device_kernelINS_4gemm6kernel13GemmUniversalIN4cute5tupleIJiiiiEEENS1_10collective13CollectiveMmaINS1_35MainloopSm100TmaUmmaWarpSpecializedILi4ELi2ELi2ENS5_IJNS4_1CILi2EEENSA_ILi1EEESC_EEEEENS5_IJNSA_ILi256EEESF_NSA_ILi64EEEEEENS_12float_e4m3_tENS5_IJlSC_lEEESI_SJ_NS4_8TiledMMAINS4_8MMA_AtomIJNS4_10MMA_TraitsINS4_25SM100_MMA_F8F6F4_2x1SM_SSEJSI_SI_fSF_SF_NS4_17integral_constantINS4_4UMMA5MajorELSQ_0EEESR_NSO_INSP_7ScaleInELSS_0EEEST_EEEEEENS4_6LayoutINS5_IJSC_SC_SC_EEENS5_IJNSA_ILi0EEESY_SY_EEEEENS5_IJNS4_10UnderscoreES11_S11_EEEEENS4_18SM100_TMA_2SM_LOADENS4_14ComposedLayoutINS4_7SwizzleILi2ELi4ELi3EEENS4_18smem_ptr_flag_bitsILi8EEENSW_INS5_IJNSA_ILi8EEESG_EEENS5_IJSG_SC_EEEEEEEvNS4_8identityES14_S1E_vS1F_EENS_8epilogue10collective18CollectiveEpilogueINS1H_23Sm100TmaWarpSpecializedILi4ELi2ELi64ELb0ELb0EEEJNS5_IJNSA_ILi128EEESF_SG_EEENS5_IJNSW_IS1M_SC_EENSW_ISG_SC_EEEEESI_SJ_SI_SJ_NS1H_6fusion15FusionCallbacksIS1L_NS1R_17LinearCombinationISI_fSI_fLNS_15FloatRoundStyleE2EEES1N_S1Q_JEEENS4_5SM1004TMEM4LOAD26SM100_TMEM_LOAD_32dp32b64xENS4_13SM90_TMA_LOADES1E_NS4_39AutoVectorizingCopyWithAssumedAlignmentILi128EEENS4_14SM90_TMA_STOREES1E_S23_S23_EEEvvEEEEvNT_6ParamsE) ;  /* 0xffffff3c02487950 */ /* 0x000fea0003c3ffff */
        .weak           $__internal_2_$__cuda_sm10x_tcgen05_guardrail_trap_unallocated_columns_being_dealloced
        .type           $__internal_2_$__cuda_sm10x_tcgen05_guardrail_trap_unallocated_columns_being_dealloced,@function
        .size           $__internal_2_$__cuda_sm10x_tcgen05_guardrail_trap_unallocated_columns_being_dealloced,(.L_x_188 - $__internal_2_$__cuda_sm10x_tcgen05_guardrail_trap_unallocated_columns_being_dealloced)
$__internal_2_$__cuda_sm10x_tcgen05_guardrail_trap_unallocated_columns_being_dealloced:
[----:B------:R-:W-:Y:S05]  /*c2e0*/  BPT.TRAP 0x1 ;  /* 0x000000040000795c */ /* 0x000fea0000300000 */
[----:B------:R-:W-:-:S04]  /*c2f0*/  HFMA2 R3, -RZ, RZ, 0, 0 ;  /* 0x00000000ff037431 */ /* 0x000fc800000001ff */
[----:B------:R-:W-:Y:S05]  /*c300*/  RET.REL.NODEC R2 `(_ZN7cutlass13device_kernelINS_4gemm6kernel13GemmUniversalIN4cute5tupleIJiiiiEEENS1_10collective13CollectiveMmaINS1_35MainloopSm100TmaUmmaWarpSpecializedILi4ELi2ELi2ENS5_IJNS4_1CILi2EEENSA_ILi1EEESC_EEEEENS5_IJNSA_ILi256EEESF_NSA_ILi64EEEEEENS_12float_e4m3_tENS5_IJlSC_lEEESI_SJ_NS4_8TiledMMAINS4_8MMA_AtomIJNS4_10MMA_TraitsINS4_25SM100_MMA_F8F6F4_2x1SM_SSEJSI_SI_fSF_SF_NS4_17integral_constantINS4_4UMMA5MajorELSQ_0EEESR_NSO_INSP_7ScaleInELSS_0EEEST_EEEEEENS4_6LayoutINS5_IJSC_SC_SC_EEENS5_IJNSA_ILi0EEESY_SY_EEEEENS5_IJNS4_10UnderscoreES11_S11_EEEEENS4_18SM100_TMA_2SM_LOADENS4_14ComposedLayoutINS4_7SwizzleILi2ELi4ELi3EEENS4_18smem_ptr_flag_bitsILi8EEENSW_INS5_IJNSA_ILi8EEESG_EEENS5_IJSG_SC_EEEEEEEvNS4_8identityES14_S1E_vS1F_EENS_8epilogue10collective18CollectiveEpilogueINS1H_23Sm100TmaWarpSpecializedILi4ELi2ELi64ELb0ELb0EEEJNS5_IJNSA_ILi128EEESF_SG_EEENS5_IJNSW_IS1M_SC_EENSW_ISG_SC_EEEEESI_SJ_SI_SJ_NS1H_6fusion15FusionCallbacksIS1L_NS1R_17LinearCombinationISI_fSI_fLNS_15FloatRoundStyleE2EEES1N_S1Q_JEEENS4_5SM1004TMEM4LOAD26SM100_TMEM_LOAD_32dp32b64xENS4_13SM90_TMA_LOADES1E_NS4_39AutoVectorizingCopyWithAssumedAlignmentILi128EEENS4_14SM90_TMA_STOREES1E_S23_S23_EEEvvEEEEvNT_6ParamsE) ;  /* 0xffffff3c023c7950 */ /* 0x000fea0003c3ffff */
.L_x_187:
[----:B------:R-:W-:-:S00]  /*c310*/  BRA `(.L_x_187) ;  /* 0xfffffffc00fc7947 */ /* 0x000fc0000383ffff */
[----:B------:R-:W-:-:S00]  /*c320*/  NOP ;  /* 0x0000000000007918 */ /* 0x000fc00000000000 */
        /* <DEDUP_REMOVED lines=13> */
.L_x_188:


//--------------------- .nv.global.init           --------------------------
	.section	.nv.global.init,"aw",@progbits
.nv.global.init:
	.type		$str$27,@object
	.size		$str$27,($str$28 - $str$27)
$str$27:
        /*0000*/ 	.byte	0x28, 0x61, 0x64, 0x64, 0x72, 0x65, 0x73, 0x73, 0x20, 0x26, 0x20, 0x6d, 0x61, 0x73, 0x6b, 0x29
        /*0010*/ 	.byte	0x20, 0x3d, 0x3d, 0x20, 0x30, 0x00
	.type		$str$28,@object
	.size		$str$28,($str$26 - $str$28)
$str$28:
        /*0016*/ 	.byte	0x2f, 0x74, 0x6d, 0x70, 0x2f, 0x63, 0x75, 0x74, 0x6c, 0x61, 0x73, 0x73, 0x5f, 0x73, 0x77, 0x65
        /*0026*/ 	.byte	0x65, 0x70, 0x5f, 0x73, 0x72, 0x63, 0x2f, 0x69, 0x6e, 0x63, 0x6c, 0x75, 0x64, 0x65, 0x2f, 0x63
        /*0036*/ 	.byte	0x75, 0x74, 0x65, 0x2f, 0x70, 0x6f, 0x69, 0x6e, 0x74, 0x65, 0x72, 0x5f, 0x66, 0x6c, 0x61, 0x67
        /*0046*/ 	.byte	0x67, 0x65, 0x64, 0x2e, 0x68, 0x70, 0x70, 0x00
	.type		$str$26,@object
	.size		$str$26,($str$25 - $str$26)
$str$26:
        /*004e*/ 	.byte	0x2f, 0x74, 0x6d, 0x70, 0x2f, 0x63, 0x75, 0x74, 0x6c, 0x61, 0x73, 0x73, 0x5f, 0x73, 0x77, 0x65
        /*005e*/ 	.byte	0x65, 0x70, 0x5f, 0x73, 0x72, 0x63, 0x2f, 0x69, 0x6e, 0x63, 0x6c, 0x75, 0x64, 0x65, 0x2f, 0x63
        /*006e*/ 	.byte	0x75, 0x74, 0x65, 0x2f, 0x61, 0x74, 0x6f, 0x6d, 0x2f, 0x63, 0x6f, 0x70, 0x79, 0x5f, 0x74, 0x72
        /*007e*/ 	.byte	0x61, 0x69, 0x74, 0x73, 0x5f, 0x73, 0x6d, 0x31, 0x30, 0x30, 0x2e, 0x68, 0x70, 0x70, 0x00
	.type		$str$25,@object
	.size		$str$25,(__unnamed_1 - $str$25)
$str$25:
        /*008d*/ 	.byte	0x28, 0x28, 0x75, 0x69, 0x6e, 0x74, 0x33, 0x32, 0x5f, 0x74, 0x28, 0x74, 0x68, 0x72, 0x65, 0x61
        /*009d*/ 	.byte	0x64, 0x49, 0x64, 0x78, 0x2e, 0x78, 0x29, 0x20, 0x2f, 0x20, 0x33, 0x32, 0x29, 0x20, 0x25, 0x20
        /*00ad*/ 	.byte	0x34, 0x29, 0x20, 0x3d, 0x3d, 0x20, 0x28, 0x28, 0x28, 0x74, 0x6d, 0x65, 0x6d, 0x5f, 0x61, 0x64
        /*00bd*/ 	.byte	0x64, 0x72, 0x20, 0x3e, 0x3e, 0x20, 0x31, 0x36, 0x29, 0x20, 0x2f, 0x20, 0x33, 0x32, 0x29, 0x20
        /*00cd*/ 	.byte	0x25, 0x20, 0x34, 0x29, 0x00
	.type		__unnamed_1,@object
	.size		__unnamed_1,(__unnamed_2 - __unnamed_1)
__unnamed_1:
        /*00d2*/ 	.byte	0x61, 0x75, 0x74, 0x6f, 0x20, 0x63, 0x75, 0x74, 0x65, 0x3a, 0x3a, 0x61, 0x73, 0x5f, 0x70, 0x6f
        /* <DEDUP_REMOVED lines=24> */
        /*0262*/ 	.byte	0x43, 0x3c, 0x38, 0x31, 0x39, 0x32, 0x3e, 0x3e, 0x3e, 0x3e, 0x5d, 0x00
	.type		__unnamed_2,@object
	.size		__unnamed_2,(__unnamed_3 - __unnamed_2)
__unnamed_2:
        /* <DEDUP_REMOVED lines=26> */
	.type		__unnamed_3,@object
	.size		__unnamed_3,(.L_3 - __unnamed_3)
__unnamed_3:
        /* <DEDUP_REMOVED lines=42> */
        /*06aa*/ 	.byte	0x3e, 0x3e, 0x3e, 0x3e, 0x5d, 0x00
.L_3:


//--------------------- .nv.shared._ZN7cutlass13device_kernelINS_4gemm6kernel13GemmUniversalIN4cute5tupleIJiiiiEEENS1_10collective13CollectiveMmaINS1_35MainloopSm100TmaUmmaWarpSpecializedILi4ELi2ELi2ENS5_IJNS4_1CILi2EEENSA_ILi1EEESC_EEEEENS5_IJNSA_ILi256EEESF_NSA_ILi64EEEEEENS_12float_e4m3_tENS5_IJlSC_lEEESI_SJ_NS4_8TiledMMAINS4_8MMA_AtomIJNS4_10MMA_TraitsINS4_25SM100_MMA_F8F6F4_2x1SM_SSEJSI_SI_fSF_SF_NS4_17integral_constantINS4_4UMMA5MajorELSQ_0EEESR_NSO_INSP_7ScaleInELSS_0EEEST_EEEEEENS4_6LayoutINS5_IJSC_SC_SC_EEENS5_IJNSA_ILi0EEESY_SY_EEEEENS5_IJNS4_10UnderscoreES11_S11_EEEEENS4_18SM100_TMA_2SM_LOADENS4_14ComposedLayoutINS4_7SwizzleILi2ELi4ELi3EEENS4_18smem_ptr_flag_bitsILi8EEENSW_INS5_IJNSA_ILi8EEESG_EEENS5_IJSG_SC_EEEEEEEvNS4_8identityES14_S1E_vS1F_EENS_8epilogue10collective18CollectiveEpilogueINS1H_23Sm100TmaWarpSpecializedILi4ELi2ELi64ELb0ELb0EEEJNS5_IJNSA_ILi128EEESF_SG_EEENS5_IJNSW_IS1M_SC_EENSW_ISG_SC_EEEEESI_SJ_SI_SJ_NS1H_6fusion15FusionCallbacksIS1L_NS1R_17LinearCombinationISI_fSI_fLNS_15FloatRoundStyleE2EEES1N_S1Q_JEEENS4_5SM1004TMEM4LOAD26SM100_TMEM_LOAD_32dp32b64xENS4_13SM90_TMA_LOADES1E_NS4_39AutoVectorizingCopyWithAssumedAlignmentILi128EEENS4_14SM90_TMA_STOREES1E_S23_S23_EEEvvEEEEvNT_6ParamsE --------------------------
	.section	.nv.shared._ZN7cutlass13device_kernelINS_4gemm6kernel13GemmUniversalIN4cute5tupleIJiiiiEEENS1_10collective13CollectiveMmaINS1_35MainloopSm100TmaUmmaWarpSpecializedILi4ELi2ELi2ENS5_IJNS4_1CILi2EEENSA_ILi1EEESC_EEEEENS5_IJNSA_ILi256EEESF_NSA_ILi64EEEEEENS_12float_e4m3_tENS5_IJlSC_lEEESI_SJ_NS4_8TiledMMAINS4_8MMA_AtomIJNS4_10MMA_TraitsINS4_25SM100_MMA_F8F6F4_2x1SM_SSEJSI_SI_fSF_SF_NS4_17integral_constantINS4_4UMMA5MajorELSQ_0EEESR_NSO_INSP_7ScaleInELSS_0EEEST_EEEEEENS4_6LayoutINS5_IJSC_SC_SC_EEENS5_IJNSA_ILi0EEESY_SY_EEEEENS5_IJNS4_10UnderscoreES11_S11_EEEEENS4_18SM100_TMA_2SM_LOADENS4_14ComposedLayoutINS4_7SwizzleILi2ELi4ELi3EEENS4_18smem_ptr_flag_bitsILi8EEENSW_INS5_IJNSA_ILi8EEESG_EEENS5_IJSG_SC_EEEEEEEvNS4_8identityES14_S1E_vS1F_EENS_8epilogue10collective18CollectiveEpilogueINS1H_23Sm100TmaWarpSpecializedILi4ELi2ELi64ELb0ELb0EEEJNS5_IJNSA_ILi128EEESF_SG_EEENS5_IJNSW_IS1M_SC_EENSW_ISG_SC_EEEEESI_SJ_SI_SJ_NS1H_6fusion15FusionCallbacksIS1L_NS1R_17LinearCombinationISI_fSI_fLNS_15FloatRoundStyleE2EEES1N_S1Q_JEEENS4_5SM1004TMEM4LOAD26SM100_TMEM_LOAD_32dp32b64xENS4_13SM90_TMA_LOADES1E_NS4_39AutoVectorizingCopyWithAssumedAlignmentILi128EEENS4_14SM90_TMA_STOREES1E_S23_S23_EEEvvEEEEvNT_6ParamsE,"aw",@nobits
	.sectionflags	@""
	.align	16
	.zero		1024


//--------------------- .nv.shared.reserved.0     --------------------------
	.section	.nv.shared.reserved.0,"aw",@nobits
	.weak		__nv_reservedSMEM_offset_0_alias
	.size		__nv_reservedSMEM_offset_0_alias, 0, 64
	.other		__nv_reservedSMEM_offset_0_alias,@"STO_CUDA_RESERVED_SHARED STV_DEFAULT"
__nv_reservedSMEM_offset_0_alias:
	.zero		0
.nv.shared.reserved.0:
	.zero		64
	.weak		__nv_reservedSMEM_tcgen05_partition
	.type		__nv_reservedSMEM_tcgen05_partition,@object
	.size		__nv_reservedSMEM_tcgen05_partition,(.L_0 - __nv_reservedSMEM_tcgen05_partition)
__nv_reservedSMEM_tcgen05_partition:
	.zero		32
.L_0:


//--------------------- .nv.global                --------------------------
	.section	.nv.global,"aw",@nobits
.nv.global:
	.type		_ZN39_INTERNAL_69b6851f_4_k_cu_74984e00_85714cute1_E,@object
	.size		_ZN39_INTERNAL_69b6851f_4_k_cu_74984e00_85714cute1_E,(_ZN39_INTERNAL_69b6851f_4_k_cu_74984e00_85714cuda3std3__45__cpo6cbeginE - _ZN39_INTERNAL_69b6851f_4_k_cu_74984e00_85714cute1_E)
_ZN39_INTERNAL_69b6851f_4_k_cu_74984e00_85714cute1_E:
	.zero		1
	.type		_ZN39_INTERNAL_69b6851f_4_k_cu_74984e00_85714cuda3std3__45__cpo6cbeginE,@object
	.size		_ZN39_INTERNAL_69b6851f_4_k_cu_74984e00_85714cuda3std3__45__cpo6cbeginE,(_ZN39_INTERNAL_69b6851f_4_k_cu_74984e00_85714cuda3std3__48in_placeE - _ZN39_INTERNAL_69b6851f_4_k_cu_74984e00_85714cuda3std3__45__cpo6cbeginE)
_ZN39_INTERNAL_69b6851f_4_k_cu_74984e00_85714cuda3std3__45__cpo6cbeginE:
	.zero		1
	.type		_ZN39_INTERNAL_69b6851f_4_k_cu_74984e00_85714cuda3std3__48in_placeE,@object
	.size		_ZN39_INTERNAL_69b6851f_4_k_cu_74984e00_85714cuda3std3__48in_placeE,(_ZN39_INTERNAL_69b6851f_4_k_cu_74984e00_85714cuda3std6ranges3__45__cpo9iter_moveE - _ZN39_INTERNAL_69b6851f_4_k_cu_74984e00_85714cuda3std3__48in_placeE)
_ZN39_INTERNAL_69b6851f_4_k_cu_74984e00_85714cuda3std3__48in_placeE:
	.zero		1
	.type		_ZN39_INTERNAL_69b6851f_4_k_cu_74984e00_85714cuda3std6ranges3__45__cpo9iter_moveE,@object
	.size		_ZN39_INTERNAL_69b6851f_4_k_cu_74984e00_85714cuda3std6ranges3__45__cpo9iter_moveE,(_ZN39_INTERNAL_69b6851f_4_k_cu_74984e00_85714cuda3std3__45__cpo5beginE - _ZN39_INTERNAL_69b6851f_4_k_cu_74984e00_85714cuda3std6ranges3__45__cpo9iter_moveE)
_ZN39_INTERNAL_69b6851f_4_k_cu_74984e00_85714cuda3std6ranges3__45__cpo9iter_moveE:
	.zero		1
	.type		_ZN39_INTERNAL_69b6851f_4_k_cu_74984e00_85714cuda3std3__45__cpo5beginE,@object
	.size		_ZN39_INTERNAL_69b6851f_4_k_cu_74984e00_85714cuda3std3__45__cpo5beginE,(_ZN39_INTERNAL_69b6851f_4_k_cu_74984e00_85714cuda3std3__441_GLOBAL__N__69b6851f_4_k_cu_74984e00_85716ignoreE - _ZN39_INTERNAL_69b6851f_4_k_cu_74984e00_85714cuda3std3__45__cpo5beginE)
_ZN39_INTERNAL_69b6851f_4_k_cu_74984e00_85714cuda3std3__45__cpo5beginE:
	.zero		1
	.type		_ZN39_INTERNAL_69b6851f_4_k_cu_74984e00_85714cuda3std3__441_GLOBAL__N__69b6851f_4_k_cu_74984e00_85716ignoreE,@object
	.size		_ZN39_INTERNAL_69b6851f_4_k_cu_74984e00_85714cuda3std3__441_GLOBAL__N__69b6851f_4_k_cu_74984e00_85716ignoreE,(_ZN39_INTERNAL_69b6851f_4_k_cu_74984e00_85714cute7productE - _ZN39_INTERNAL_69b6851f_4_k_cu_74984e00_85714cuda3std3__441_GLOBAL__N__69b6851f_4_k_cu_74984e00_85716ignoreE)
_ZN39_INTERNAL_69b6851f_4_k_cu_74984e00_85714cuda3std3__441_GLOBAL__N__69b6851f_4_k_cu_74984e00_85716ignoreE:
	.zero		1
	.type		_ZN39_INTERNAL_69b6851f_4_k_cu_74984e00_85714cute7productE,@object
	.size		_ZN39_INTERNAL_69b6851f_4_k_cu_74984e00_85714cute7productE,(_ZN39_INTERNAL_69b6851f_4_k_cu_74984e00_85714cuda3std3__45__cpo3endE - _ZN39_INTERNAL_69b6851f_4_k_cu_74984e00_85714cute7productE)
_ZN39_INTERNAL_69b6851f_4_k_cu_74984e00_85714cute7productE:
	.zero		1
	.type		_ZN39_INTERNAL_69b6851f_4_k_cu_74984e00_85714cuda3std3__45__cpo3endE,@object
	.size		_ZN39_INTERNAL_69b6851f_4_k_cu_74984e00_85714cuda3std3__45__cpo3endE,(_ZN39_INTERNAL_69b6851f_4_k_cu_74984e00_85714cuda3std3__419piecewise_constructE - _ZN39_INTERNAL_69b6851f_4_k_cu_74984e00_85714cuda3std3__45__cpo3endE)
_ZN39_INTERNAL_69b6851f_4_k_cu_74984e00_85714cuda3std3__45__cpo3endE:
	.zero		1
	.type		_ZN39_INTERNAL_69b6851f_4_k_cu_74984e00_85714cuda3std3__419piecewise_constructE,@object
	.size		_ZN39_INTERNAL_69b6851f_4_k_cu_74984e00_85714cuda3std3__419piecewise_constructE,(_ZN39_INTERNAL_69b6851f_4_k_cu_74984e00_85714cuda3std3__45__cpo4cendE - _ZN39_INTERNAL_69b6851f_4_k_cu_74984e00_85714cuda3std3__419piecewise_constructE)
_ZN39_INTERNAL_69b6851f_4_k_cu_74984e00_85714cuda3std3__419piecewise_constructE:
	.zero		1
	.type		_ZN39_INTERNAL_69b6851f_4_k_cu_74984e00_85714cuda3std3__45__cpo4cendE,@object
	.size		_ZN39_INTERNAL_69b6851f_4_k_cu_74984e00_85714cuda3std3__45__cpo4cendE,(_ZN39_INTERNAL_69b6851f_4_k_cu_74984e00_85714cuda3std6ranges3__45__cpo4swapE - _ZN39_INTERNAL_69b6851f_4_k_cu_74984e00_85714cuda3std3__45__cpo4cendE)
_ZN39_INTERNAL_69b6851f_4_k_cu_74984e00_85714cuda3std3__45__cpo4cendE:
	.zero		1
	.type		_ZN39_INTERNAL_69b6851f_4_k_cu_74984e00_85714cuda3std6ranges3__45__cpo4swapE,@object
	.size		_ZN39_INTERNAL_69b6851f_4_k_cu_74984e00_85714cuda3std6ranges3__45__cpo4swapE,(.L_11 - _ZN39_INTERNAL_69b6851f_4_k_cu_74984e00_85714cuda3std6ranges3__45__cpo4swapE)
_ZN39_INTERNAL_69b6851f_4_k_cu_74984e00_85714cuda3std6ranges3__45__cpo4swapE:
	.zero		1
.L_11:


//--------------------- .nv.constant0._ZN7cutlass13device_kernelINS_4gemm6kernel13GemmUniversalIN4cute5tupleIJiiiiEEENS1_10collective13CollectiveMmaINS1_35MainloopSm100TmaUmmaWarpSpecializedILi4ELi2ELi2ENS5_IJNS4_1CILi2EEENSA_ILi1EEESC_EEEEENS5_IJNSA_ILi256EEESF_NSA_ILi64EEEEEENS_12float_e4m3_tENS5_IJlSC_lEEESI_SJ_NS4_8TiledMMAINS4_8MMA_AtomIJNS4_10MMA_TraitsINS4_25SM100_MMA_F8F6F4_2x1SM_SSEJSI_SI_fSF_SF_NS4_17integral_constantINS4_4UMMA5MajorELSQ_0EEESR_NSO_INSP_7ScaleInELSS_0EEEST_EEEEEENS4_6LayoutINS5_IJSC_SC_SC_EEENS5_IJNSA_ILi0EEESY_SY_EEEEENS5_IJNS4_10UnderscoreES11_S11_EEEEENS4_18SM100_TMA_2SM_LOADENS4_14ComposedLayoutINS4_7SwizzleILi2ELi4ELi3EEENS4_18smem_ptr_flag_bitsILi8EEENSW_INS5_IJNSA_ILi8EEESG_EEENS5_IJSG_SC_EEEEEEEvNS4_8identityES14_S1E_vS1F_EENS_8epilogue10collective18CollectiveEpilogueINS1H_23Sm100TmaWarpSpecializedILi4ELi2ELi64ELb0ELb0EEEJNS5_IJNSA_ILi128EEESF_SG_EEENS5_IJNSW_IS1M_SC_EENSW_ISG_SC_EEEEESI_SJ_SI_SJ_NS1H_6fusion15FusionCallbacksIS1L_NS1R_17LinearCombinationISI_fSI_fLNS_15FloatRoundStyleE2EEES1N_S1Q_JEEENS4_5SM1004TMEM4LOAD26SM100_TMEM_LOAD_32dp32b64xENS4_13SM90_TMA_LOADES1E_NS4_39AutoVectorizingCopyWithAssumedAlignmentILi128EEENS4_14SM90_TMA_STOREES1E_S23_S23_EEEvvEEEEvNT_6ParamsE --------------------------
	.section	.nv.constant0._ZN7cutlass13device_kernelINS_4gemm6kernel13GemmUniversalIN4cute5tupleIJiiiiEEENS1_10collective13CollectiveMmaINS1_35MainloopSm100TmaUmmaWarpSpecializedILi4ELi2ELi2ENS5_IJNS4_1CILi2EEENSA_ILi1EEESC_EEEEENS5_IJNSA_ILi256EEESF_NSA_ILi64EEEEEENS_12float_e4m3_tENS5_IJlSC_lEEESI_SJ_NS4_8TiledMMAINS4_8MMA_AtomIJNS4_10MMA_TraitsINS4_25SM100_MMA_F8F6F4_2x1SM_SSEJSI_SI_fSF_SF_NS4_17integral_constantINS4_4UMMA5MajorELSQ_0EEESR_NSO_INSP_7ScaleInELSS_0EEEST_EEEEEENS4_6LayoutINS5_IJSC_SC_SC_EEENS5_IJNSA_ILi0EEESY_SY_EEEEENS5_IJNS4_10UnderscoreES11_S11_EEEEENS4_18SM100_TMA_2SM_LOADENS4_14ComposedLayoutINS4_7SwizzleILi2ELi4ELi3EEENS4_18smem_ptr_flag_bitsILi8EEENSW_INS5_IJNSA_ILi8EEESG_EEENS5_IJSG_SC_EEEEEEEvNS4_8identityES14_S1E_vS1F_EENS_8epilogue10collective18CollectiveEpilogueINS1H_23Sm100TmaWarpSpecializedILi4ELi2ELi64ELb0ELb0EEEJNS5_IJNSA_ILi128EEESF_SG_EEENS5_IJNSW_IS1M_SC_EENSW_ISG_SC_EEEEESI_SJ_SI_SJ_NS1H_6fusion15FusionCallbacksIS1L_NS1R_17LinearCombinationISI_fSI_fLNS_15FloatRoundStyleE2EEES1N_S1Q_JEEENS4_5SM1004TMEM4LOAD26SM100_TMEM_LOAD_32dp32b64xENS4_13SM90_TMA_LOADES1E_NS4_39AutoVectorizingCopyWithAssumedAlignmentILi128EEENS4_14SM90_TMA_STOREES1E_S23_S23_EEEvvEEEEvNT_6ParamsE,"a",@progbits
	.sectionflags	@""
	.align	4
.nv.constant0._ZN7cutlass13device_kernelINS_4gemm6kernel13GemmUniversalIN4cute5tupleIJiiiiEEENS1_10collective13CollectiveMmaINS1_35MainloopSm100TmaUmmaWarpSpecializedILi4ELi2ELi2ENS5_IJNS4_1CILi2EEENSA_ILi1EEESC_EEEEENS5_IJNSA_ILi256EEESF_NSA_ILi64EEEEEENS_12float_e4m3_tENS5_IJlSC_lEEESI_SJ_NS4_8TiledMMAINS4_8MMA_AtomIJNS4_10MMA_TraitsINS4_25SM100_MMA_F8F6F4_2x1SM_SSEJSI_SI_fSF_SF_NS4_17integral_constantINS4_4UMMA5MajorELSQ_0EEESR_NSO_INSP_7ScaleInELSS_0EEEST_EEEEEENS4_6LayoutINS5_IJSC_SC_SC_EEENS5_IJNSA_ILi0EEESY_SY_EEEEENS5_IJNS4_10UnderscoreES11_S11_EEEEENS4_18SM100_TMA_2SM_LOADENS4_14ComposedLayoutINS4_7SwizzleILi2ELi4ELi3EEENS4_18smem_ptr_flag_bitsILi8EEENSW_INS5_IJNSA_ILi8EEESG_EEENS5_IJSG_SC_EEEEEEEvNS4_8identityES14_S1E_vS1F_EENS_8epilogue10collective18CollectiveEpilogueINS1H_23Sm100TmaWarpSpecializedILi4ELi2ELi64ELb0ELb0EEEJNS5_IJNSA_ILi128EEESF_SG_EEENS5_IJNSW_IS1M_SC_EENSW_ISG_SC_EEEEESI_SJ_SI_SJ_NS1H_6fusion15FusionCallbacksIS1L_NS1R_17LinearCombinationISI_fSI_fLNS_15FloatRoundStyleE2EEES1N_S1Q_JEEENS4_5SM1004TMEM4LOAD26SM100_TMEM_LOAD_32dp32b64xENS4_13SM90_TMA_LOADES1E_NS4_39AutoVectorizingCopyWithAssumedAlignmentILi128EEENS4_14SM90_TMA_STOREES1E_S23_S23_EEEvvEEEEvNT_6ParamsE:
	.zero		2944


//--------------------- SYMBOLS --------------------------

	.type		.nv.reservedSmem.offset0,@object
	.size		.nv.reservedSmem.offset0,0x4
	.type		.nv.reservedSmem.cap,@object
	.size		.nv.reservedSmem.cap,0x4
	.type		__assertfail,@function
